//
// Generated by NVIDIA NVVM Compiler
//
// Compiler Build ID: CL-36424714
// Cuda compilation tools, release 13.0, V13.0.88
// Based on NVVM 20.0.0
//

.version 9.0
.target sm_100
.address_size 64

	// .globl	_Z32compute_velocity_position_kernelPdS_S_S_S_S_idPKdS1_S1_
// _ZZ27compute_acceleration_kernelPKdS0_S0_S0_iPdS1_S1_E4sm_x has been demoted
// _ZZ27compute_acceleration_kernelPKdS0_S0_S0_iPdS1_S1_E4sm_y has been demoted
// _ZZ27compute_acceleration_kernelPKdS0_S0_S0_iPdS1_S1_E4sm_z has been demoted
// _ZZ27compute_acceleration_kernelPKdS0_S0_S0_iPdS1_S1_E4sm_m has been demoted

.visible .entry _Z32compute_velocity_position_kernelPdS_S_S_S_S_idPKdS1_S1_(
	.param .u64 .ptr .align 1 _Z32compute_velocity_position_kernelPdS_S_S_S_S_idPKdS1_S1__param_0,
	.param .u64 .ptr .align 1 _Z32compute_velocity_position_kernelPdS_S_S_S_S_idPKdS1_S1__param_1,
	.param .u64 .ptr .align 1 _Z32compute_velocity_position_kernelPdS_S_S_S_S_idPKdS1_S1__param_2,
	.param .u64 .ptr .align 1 _Z32compute_velocity_position_kernelPdS_S_S_S_S_idPKdS1_S1__param_3,
	.param .u64 .ptr .align 1 _Z32compute_velocity_position_kernelPdS_S_S_S_S_idPKdS1_S1__param_4,
	.param .u64 .ptr .align 1 _Z32compute_velocity_position_kernelPdS_S_S_S_S_idPKdS1_S1__param_5,
	.param .u32 _Z32compute_velocity_position_kernelPdS_S_S_S_S_idPKdS1_S1__param_6,
	.param .f64 _Z32compute_velocity_position_kernelPdS_S_S_S_S_idPKdS1_S1__param_7,
	.param .u64 .ptr .align 1 _Z32compute_velocity_position_kernelPdS_S_S_S_S_idPKdS1_S1__param_8,
	.param .u64 .ptr .align 1 _Z32compute_velocity_position_kernelPdS_S_S_S_S_idPKdS1_S1__param_9,
	.param .u64 .ptr .align 1 _Z32compute_velocity_position_kernelPdS_S_S_S_S_idPKdS1_S1__param_10
)
{
	.reg .pred 	%p<2>;
	.reg .b32 	%r<6>;
	.reg .b64 	%rd<31>;
	.reg .b64 	%fd<23>;

	ld.param.u64 	%rd2, [_Z32compute_velocity_position_kernelPdS_S_S_S_S_idPKdS1_S1__param_1];
	ld.param.u64 	%rd4, [_Z32compute_velocity_position_kernelPdS_S_S_S_S_idPKdS1_S1__param_3];
	ld.param.u64 	%rd5, [_Z32compute_velocity_position_kernelPdS_S_S_S_S_idPKdS1_S1__param_4];
	ld.param.u64 	%rd6, [_Z32compute_velocity_position_kernelPdS_S_S_S_S_idPKdS1_S1__param_5];
	ld.param.u32 	%r2, [_Z32compute_velocity_position_kernelPdS_S_S_S_S_idPKdS1_S1__param_6];
	ld.param.f64 	%fd1, [_Z32compute_velocity_position_kernelPdS_S_S_S_S_idPKdS1_S1__param_7];
	ld.param.u64 	%rd7, [_Z32compute_velocity_position_kernelPdS_S_S_S_S_idPKdS1_S1__param_8];
	ld.param.u64 	%rd8, [_Z32compute_velocity_position_kernelPdS_S_S_S_S_idPKdS1_S1__param_9];
	ld.param.u64 	%rd9, [_Z32compute_velocity_position_kernelPdS_S_S_S_S_idPKdS1_S1__param_10];
	mov.u32 	%r3, %ctaid.x;
	mov.u32 	%r4, %ntid.x;
	mov.u32 	%r5, %tid.x;
	mad.lo.s32 	%r1, %r3, %r4, %r5;
	setp.ge.s32 	%p1, %r1, %r2;
	@%p1 bra 	$L__BB0_2;
	ld.param.u64 	%rd30, [_Z32compute_velocity_position_kernelPdS_S_S_S_S_idPKdS1_S1__param_2];
	ld.param.u64 	%rd29, [_Z32compute_velocity_position_kernelPdS_S_S_S_S_idPKdS1_S1__param_0];
	cvta.to.global.u64 	%rd10, %rd7;
	cvta.to.global.u64 	%rd11, %rd4;
	cvta.to.global.u64 	%rd12, %rd8;
	cvta.to.global.u64 	%rd13, %rd5;
	cvta.to.global.u64 	%rd14, %rd9;
	cvta.to.global.u64 	%rd15, %rd6;
	cvta.to.global.u64 	%rd16, %rd29;
	cvta.to.global.u64 	%rd17, %rd2;
	cvta.to.global.u64 	%rd18, %rd30;
	mul.wide.s32 	%rd19, %r1, 8;
	add.s64 	%rd20, %rd10, %rd19;
	ld.global.f64 	%fd2, [%rd20];
	mul.f64 	%fd3, %fd2, 0d3FE0000000000000;
	add.s64 	%rd21, %rd11, %rd19;
	ld.global.f64 	%fd4, [%rd21];
	fma.rn.f64 	%fd5, %fd1, %fd3, %fd4;
	st.global.f64 	[%rd21], %fd5;
	add.s64 	%rd22, %rd12, %rd19;
	ld.global.f64 	%fd6, [%rd22];
	mul.f64 	%fd7, %fd6, 0d3FE0000000000000;
	add.s64 	%rd23, %rd13, %rd19;
	ld.global.f64 	%fd8, [%rd23];
	fma.rn.f64 	%fd9, %fd1, %fd7, %fd8;
	st.global.f64 	[%rd23], %fd9;
	add.s64 	%rd24, %rd14, %rd19;
	ld.global.f64 	%fd10, [%rd24];
	mul.f64 	%fd11, %fd10, 0d3FE0000000000000;
	add.s64 	%rd25, %rd15, %rd19;
	ld.global.f64 	%fd12, [%rd25];
	fma.rn.f64 	%fd13, %fd1, %fd11, %fd12;
	st.global.f64 	[%rd25], %fd13;
	ld.global.f64 	%fd14, [%rd21];
	add.s64 	%rd26, %rd16, %rd19;
	ld.global.f64 	%fd15, [%rd26];
	fma.rn.f64 	%fd16, %fd1, %fd14, %fd15;
	st.global.f64 	[%rd26], %fd16;
	ld.global.f64 	%fd17, [%rd23];
	add.s64 	%rd27, %rd17, %rd19;
	ld.global.f64 	%fd18, [%rd27];
	fma.rn.f64 	%fd19, %fd1, %fd17, %fd18;
	st.global.f64 	[%rd27], %fd19;
	ld.global.f64 	%fd20, [%rd25];
	add.s64 	%rd28, %rd18, %rd19;
	ld.global.f64 	%fd21, [%rd28];
	fma.rn.f64 	%fd22, %fd1, %fd20, %fd21;
	st.global.f64 	[%rd28], %fd22;
$L__BB0_2:
	ret;

}
	// .globl	_Z27compute_acceleration_kernelPKdS0_S0_S0_iPdS1_S1_
.visible .entry _Z27compute_acceleration_kernelPKdS0_S0_S0_iPdS1_S1_(
	.param .u64 .ptr .align 1 _Z27compute_acceleration_kernelPKdS0_S0_S0_iPdS1_S1__param_0,
	.param .u64 .ptr .align 1 _Z27compute_acceleration_kernelPKdS0_S0_S0_iPdS1_S1__param_1,
	.param .u64 .ptr .align 1 _Z27compute_acceleration_kernelPKdS0_S0_S0_iPdS1_S1__param_2,
	.param .u64 .ptr .align 1 _Z27compute_acceleration_kernelPKdS0_S0_S0_iPdS1_S1__param_3,
	.param .u32 _Z27compute_acceleration_kernelPKdS0_S0_S0_iPdS1_S1__param_4,
	.param .u64 .ptr .align 1 _Z27compute_acceleration_kernelPKdS0_S0_S0_iPdS1_S1__param_5,
	.param .u64 .ptr .align 1 _Z27compute_acceleration_kernelPKdS0_S0_S0_iPdS1_S1__param_6,
	.param .u64 .ptr .align 1 _Z27compute_acceleration_kernelPKdS0_S0_S0_iPdS1_S1__param_7
)
{
	.reg .pred 	%p<70>;
	.reg .b32 	%r<26>;
	.reg .b64 	%rd<33>;
	.reg .b64 	%fd<1632>;
	// demoted variable
	.shared .align 8 .b8 _ZZ27compute_acceleration_kernelPKdS0_S0_S0_iPdS1_S1_E4sm_x[512];
	// demoted variable
	.shared .align 8 .b8 _ZZ27compute_acceleration_kernelPKdS0_S0_S0_iPdS1_S1_E4sm_y[512];
	// demoted variable
	.shared .align 8 .b8 _ZZ27compute_acceleration_kernelPKdS0_S0_S0_iPdS1_S1_E4sm_z[512];
	// demoted variable
	.shared .align 8 .b8 _ZZ27compute_acceleration_kernelPKdS0_S0_S0_iPdS1_S1_E4sm_m[512];
	ld.param.u64 	%rd8, [_Z27compute_acceleration_kernelPKdS0_S0_S0_iPdS1_S1__param_0];
	ld.param.u64 	%rd9, [_Z27compute_acceleration_kernelPKdS0_S0_S0_iPdS1_S1__param_1];
	ld.param.u64 	%rd10, [_Z27compute_acceleration_kernelPKdS0_S0_S0_iPdS1_S1__param_2];
	ld.param.u32 	%r12, [_Z27compute_acceleration_kernelPKdS0_S0_S0_iPdS1_S1__param_4];
	cvta.to.global.u64 	%rd1, %rd10;
	cvta.to.global.u64 	%rd2, %rd9;
	cvta.to.global.u64 	%rd3, %rd8;
	mov.u32 	%r13, %ctaid.x;
	mov.u32 	%r1, %ntid.x;
	mov.u32 	%r24, %tid.x;
	mad.lo.s32 	%r3, %r13, %r1, %r24;
	setp.ge.s32 	%p1, %r3, %r12;
	@%p1 bra 	$L__BB1_2;
	mul.wide.s32 	%rd11, %r3, 8;
	add.s64 	%rd12, %rd3, %rd11;
	ld.global.nc.f64 	%fd1430, [%rd12];
	add.s64 	%rd13, %rd2, %rd11;
	ld.global.nc.f64 	%fd1431, [%rd13];
	add.s64 	%rd14, %rd1, %rd11;
	ld.global.nc.f64 	%fd1432, [%rd14];
$L__BB1_2:
	setp.lt.s32 	%p2, %r12, 1;
	mov.f64 	%fd1437, 0d0000000000000000;
	mov.f64 	%fd1438, %fd1437;
	mov.f64 	%fd1439, %fd1437;
	@%p2 bra 	$L__BB1_136;
	add.s32 	%r14, %r12, 63;
	shr.u32 	%r15, %r14, 6;
	shl.b32 	%r16, %r24, 3;
	mov.u32 	%r17, _ZZ27compute_acceleration_kernelPKdS0_S0_S0_iPdS1_S1_E4sm_x;
	add.s32 	%r4, %r17, %r16;
	mov.u32 	%r18, _ZZ27compute_acceleration_kernelPKdS0_S0_S0_iPdS1_S1_E4sm_y;
	add.s32 	%r5, %r18, %r16;
	mov.u32 	%r19, _ZZ27compute_acceleration_kernelPKdS0_S0_S0_iPdS1_S1_E4sm_z;
	add.s32 	%r6, %r19, %r16;
	neg.s32 	%r25, %r15;
	mov.f64 	%fd1439, 0d0000000000000000;
	mov.f64 	%fd1438, %fd1439;
	mov.f64 	%fd1437, %fd1439;
$L__BB1_4:
	setp.ge.s32 	%p3, %r24, %r12;
	@%p3 bra 	$L__BB1_6;
	ld.param.u64 	%rd29, [_Z27compute_acceleration_kernelPKdS0_S0_S0_iPdS1_S1__param_3];
	mul.wide.s32 	%rd16, %r24, 8;
	add.s64 	%rd17, %rd3, %rd16;
	ld.global.nc.f64 	%fd403, [%rd17];
	st.shared.f64 	[%r4], %fd403;
	add.s64 	%rd18, %rd2, %rd16;
	ld.global.nc.f64 	%fd404, [%rd18];
	st.shared.f64 	[%r5], %fd404;
	add.s64 	%rd19, %rd1, %rd16;
	ld.global.nc.f64 	%fd405, [%rd19];
	st.shared.f64 	[%r6], %fd405;
	cvta.to.global.u64 	%rd20, %rd29;
	add.s64 	%rd21, %rd20, %rd16;
	ld.global.nc.f64 	%fd1436, [%rd21];
	bra.uni 	$L__BB1_7;
$L__BB1_6:
	mov.b64 	%rd15, 0;
	st.shared.u64 	[%r4], %rd15;
	st.shared.u64 	[%r5], %rd15;
	st.shared.u64 	[%r6], %rd15;
	mov.f64 	%fd1436, 0d0000000000000000;
$L__BB1_7:
	setp.ge.s32 	%p4, %r3, %r12;
	mov.u32 	%r20, %tid.x;
	shl.b32 	%r21, %r20, 3;
	mov.u32 	%r22, _ZZ27compute_acceleration_kernelPKdS0_S0_S0_iPdS1_S1_E4sm_m;
	add.s32 	%r23, %r22, %r21;
	st.shared.f64 	[%r23], %fd1436;
	bar.sync 	0;
	@%p4 bra 	$L__BB1_9;
	ld.shared.f64 	%fd406, [_ZZ27compute_acceleration_kernelPKdS0_S0_S0_iPdS1_S1_E4sm_m];
	ld.shared.f64 	%fd407, [_ZZ27compute_acceleration_kernelPKdS0_S0_S0_iPdS1_S1_E4sm_z];
	ld.shared.f64 	%fd408, [_ZZ27compute_acceleration_kernelPKdS0_S0_S0_iPdS1_S1_E4sm_y];
	ld.shared.f64 	%fd409, [_ZZ27compute_acceleration_kernelPKdS0_S0_S0_iPdS1_S1_E4sm_x];
	sub.f64 	%fd410, %fd409, %fd1430;
	sub.f64 	%fd411, %fd408, %fd1431;
	sub.f64 	%fd412, %fd407, %fd1432;
	mul.f64 	%fd413, %fd411, %fd411;
	fma.rn.f64 	%fd414, %fd410, %fd410, %fd413;
	fma.rn.f64 	%fd415, %fd412, %fd412, %fd414;
	add.f64 	%fd416, %fd415, 0d3F50624DD2F1A9FC;
	sqrt.rn.f64 	%fd417, %fd416;
	rcp.rn.f64 	%fd418, %fd417;
	mul.f64 	%fd419, %fd418, %fd418;
	mul.f64 	%fd420, %fd418, %fd419;
	mul.f64 	%fd421, %fd406, %fd420;
	fma.rn.f64 	%fd1437, %fd410, %fd421, %fd1437;
	fma.rn.f64 	%fd1438, %fd411, %fd421, %fd1438;
	fma.rn.f64 	%fd1439, %fd412, %fd421, %fd1439;
$L__BB1_9:
	@%p4 bra 	$L__BB1_11;
	ld.shared.f64 	%fd422, [_ZZ27compute_acceleration_kernelPKdS0_S0_S0_iPdS1_S1_E4sm_m+8];
	ld.shared.f64 	%fd423, [_ZZ27compute_acceleration_kernelPKdS0_S0_S0_iPdS1_S1_E4sm_z+8];
	ld.shared.f64 	%fd424, [_ZZ27compute_acceleration_kernelPKdS0_S0_S0_iPdS1_S1_E4sm_y+8];
	ld.shared.f64 	%fd425, [_ZZ27compute_acceleration_kernelPKdS0_S0_S0_iPdS1_S1_E4sm_x+8];
	sub.f64 	%fd426, %fd425, %fd1430;
	sub.f64 	%fd427, %fd424, %fd1431;
	sub.f64 	%fd428, %fd423, %fd1432;
	mul.f64 	%fd429, %fd427, %fd427;
	fma.rn.f64 	%fd430, %fd426, %fd426, %fd429;
	fma.rn.f64 	%fd431, %fd428, %fd428, %fd430;
	add.f64 	%fd432, %fd431, 0d3F50624DD2F1A9FC;
	sqrt.rn.f64 	%fd433, %fd432;
	rcp.rn.f64 	%fd434, %fd433;
	mul.f64 	%fd435, %fd434, %fd434;
	mul.f64 	%fd436, %fd434, %fd435;
	mul.f64 	%fd437, %fd422, %fd436;
	fma.rn.f64 	%fd1437, %fd426, %fd437, %fd1437;
	fma.rn.f64 	%fd1438, %fd427, %fd437, %fd1438;
	fma.rn.f64 	%fd1439, %fd428, %fd437, %fd1439;
$L__BB1_11:
	@%p4 bra 	$L__BB1_13;
	ld.shared.f64 	%fd438, [_ZZ27compute_acceleration_kernelPKdS0_S0_S0_iPdS1_S1_E4sm_m+16];
	ld.shared.f64 	%fd439, [_ZZ27compute_acceleration_kernelPKdS0_S0_S0_iPdS1_S1_E4sm_z+16];
	ld.shared.f64 	%fd440, [_ZZ27compute_acceleration_kernelPKdS0_S0_S0_iPdS1_S1_E4sm_y+16];
	ld.shared.f64 	%fd441, [_ZZ27compute_acceleration_kernelPKdS0_S0_S0_iPdS1_S1_E4sm_x+16];
	sub.f64 	%fd442, %fd441, %fd1430;
	sub.f64 	%fd443, %fd440, %fd1431;
	sub.f64 	%fd444, %fd439, %fd1432;
	mul.f64 	%fd445, %fd443, %fd443;
	fma.rn.f64 	%fd446, %fd442, %fd442, %fd445;
	fma.rn.f64 	%fd447, %fd444, %fd444, %fd446;
	add.f64 	%fd448, %fd447, 0d3F50624DD2F1A9FC;
	sqrt.rn.f64 	%fd449, %fd448;
	rcp.rn.f64 	%fd450, %fd449;
	mul.f64 	%fd451, %fd450, %fd450;
	mul.f64 	%fd452, %fd450, %fd451;
	mul.f64 	%fd453, %fd438, %fd452;
	fma.rn.f64 	%fd1437, %fd442, %fd453, %fd1437;
	fma.rn.f64 	%fd1438, %fd443, %fd453, %fd1438;
	fma.rn.f64 	%fd1439, %fd444, %fd453, %fd1439;
$L__BB1_13:
	@%p4 bra 	$L__BB1_15;
	ld.shared.f64 	%fd454, [_ZZ27compute_acceleration_kernelPKdS0_S0_S0_iPdS1_S1_E4sm_m+24];
	ld.shared.f64 	%fd455, [_ZZ27compute_acceleration_kernelPKdS0_S0_S0_iPdS1_S1_E4sm_z+24];
	ld.shared.f64 	%fd456, [_ZZ27compute_acceleration_kernelPKdS0_S0_S0_iPdS1_S1_E4sm_y+24];
	ld.shared.f64 	%fd457, [_ZZ27compute_acceleration_kernelPKdS0_S0_S0_iPdS1_S1_E4sm_x+24];
	sub.f64 	%fd458, %fd457, %fd1430;
	sub.f64 	%fd459, %fd456, %fd1431;
	sub.f64 	%fd460, %fd455, %fd1432;
	mul.f64 	%fd461, %fd459, %fd459;
	fma.rn.f64 	%fd462, %fd458, %fd458, %fd461;
	fma.rn.f64 	%fd463, %fd460, %fd460, %fd462;
	add.f64 	%fd464, %fd463, 0d3F50624DD2F1A9FC;
	sqrt.rn.f64 	%fd465, %fd464;
	rcp.rn.f64 	%fd466, %fd465;
	mul.f64 	%fd467, %fd466, %fd466;
	mul.f64 	%fd468, %fd466, %fd467;
	mul.f64 	%fd469, %fd454, %fd468;
	fma.rn.f64 	%fd1437, %fd458, %fd469, %fd1437;
	fma.rn.f64 	%fd1438, %fd459, %fd469, %fd1438;
	fma.rn.f64 	%fd1439, %fd460, %fd469, %fd1439;
$L__BB1_15:
	@%p4 bra 	$L__BB1_17;
	ld.shared.f64 	%fd470, [_ZZ27compute_acceleration_kernelPKdS0_S0_S0_iPdS1_S1_E4sm_m+32];
	ld.shared.f64 	%fd471, [_ZZ27compute_acceleration_kernelPKdS0_S0_S0_iPdS1_S1_E4sm_z+32];
	ld.shared.f64 	%fd472, [_ZZ27compute_acceleration_kernelPKdS0_S0_S0_iPdS1_S1_E4sm_y+32];
	ld.shared.f64 	%fd473, [_ZZ27compute_acceleration_kernelPKdS0_S0_S0_iPdS1_S1_E4sm_x+32];
	sub.f64 	%fd474, %fd473, %fd1430;
	sub.f64 	%fd475, %fd472, %fd1431;
	sub.f64 	%fd476, %fd471, %fd1432;
	mul.f64 	%fd477, %fd475, %fd475;
	fma.rn.f64 	%fd478, %fd474, %fd474, %fd477;
	fma.rn.f64 	%fd479, %fd476, %fd476, %fd478;
	add.f64 	%fd480, %fd479, 0d3F50624DD2F1A9FC;
	sqrt.rn.f64 	%fd481, %fd480;
	rcp.rn.f64 	%fd482, %fd481;
	mul.f64 	%fd483, %fd482, %fd482;
	mul.f64 	%fd484, %fd482, %fd483;
	mul.f64 	%fd485, %fd470, %fd484;
	fma.rn.f64 	%fd1437, %fd474, %fd485, %fd1437;
	fma.rn.f64 	%fd1438, %fd475, %fd485, %fd1438;
	fma.rn.f64 	%fd1439, %fd476, %fd485, %fd1439;
$L__BB1_17:
	@%p4 bra 	$L__BB1_19;
	ld.shared.f64 	%fd486, [_ZZ27compute_acceleration_kernelPKdS0_S0_S0_iPdS1_S1_E4sm_m+40];
	ld.shared.f64 	%fd487, [_ZZ27compute_acceleration_kernelPKdS0_S0_S0_iPdS1_S1_E4sm_z+40];
	ld.shared.f64 	%fd488, [_ZZ27compute_acceleration_kernelPKdS0_S0_S0_iPdS1_S1_E4sm_y+40];
	ld.shared.f64 	%fd489, [_ZZ27compute_acceleration_kernelPKdS0_S0_S0_iPdS1_S1_E4sm_x+40];
	sub.f64 	%fd490, %fd489, %fd1430;
	sub.f64 	%fd491, %fd488, %fd1431;
	sub.f64 	%fd492, %fd487, %fd1432;
	mul.f64 	%fd493, %fd491, %fd491;
	fma.rn.f64 	%fd494, %fd490, %fd490, %fd493;
	fma.rn.f64 	%fd495, %fd492, %fd492, %fd494;
	add.f64 	%fd496, %fd495, 0d3F50624DD2F1A9FC;
	sqrt.rn.f64 	%fd497, %fd496;
	rcp.rn.f64 	%fd498, %fd497;
	mul.f64 	%fd499, %fd498, %fd498;
	mul.f64 	%fd500, %fd498, %fd499;
	mul.f64 	%fd501, %fd486, %fd500;
	fma.rn.f64 	%fd1437, %fd490, %fd501, %fd1437;
	fma.rn.f64 	%fd1438, %fd491, %fd501, %fd1438;
	fma.rn.f64 	%fd1439, %fd492, %fd501, %fd1439;
$L__BB1_19:
	@%p4 bra 	$L__BB1_21;
	ld.shared.f64 	%fd502, [_ZZ27compute_acceleration_kernelPKdS0_S0_S0_iPdS1_S1_E4sm_m+48];
	ld.shared.f64 	%fd503, [_ZZ27compute_acceleration_kernelPKdS0_S0_S0_iPdS1_S1_E4sm_z+48];
	ld.shared.f64 	%fd504, [_ZZ27compute_acceleration_kernelPKdS0_S0_S0_iPdS1_S1_E4sm_y+48];
	ld.shared.f64 	%fd505, [_ZZ27compute_acceleration_kernelPKdS0_S0_S0_iPdS1_S1_E4sm_x+48];
	sub.f64 	%fd506, %fd505, %fd1430;
	sub.f64 	%fd507, %fd504, %fd1431;
	sub.f64 	%fd508, %fd503, %fd1432;
	mul.f64 	%fd509, %fd507, %fd507;
	fma.rn.f64 	%fd510, %fd506, %fd506, %fd509;
	fma.rn.f64 	%fd511, %fd508, %fd508, %fd510;
	add.f64 	%fd512, %fd511, 0d3F50624DD2F1A9FC;
	sqrt.rn.f64 	%fd513, %fd512;
	rcp.rn.f64 	%fd514, %fd513;
	mul.f64 	%fd515, %fd514, %fd514;
	mul.f64 	%fd516, %fd514, %fd515;
	mul.f64 	%fd517, %fd502, %fd516;
	fma.rn.f64 	%fd1437, %fd506, %fd517, %fd1437;
	fma.rn.f64 	%fd1438, %fd507, %fd517, %fd1438;
	fma.rn.f64 	%fd1439, %fd508, %fd517, %fd1439;
$L__BB1_21:
	@%p4 bra 	$L__BB1_23;
	ld.shared.f64 	%fd518, [_ZZ27compute_acceleration_kernelPKdS0_S0_S0_iPdS1_S1_E4sm_m+56];
	ld.shared.f64 	%fd519, [_ZZ27compute_acceleration_kernelPKdS0_S0_S0_iPdS1_S1_E4sm_z+56];
	ld.shared.f64 	%fd520, [_ZZ27compute_acceleration_kernelPKdS0_S0_S0_iPdS1_S1_E4sm_y+56];
	ld.shared.f64 	%fd521, [_ZZ27compute_acceleration_kernelPKdS0_S0_S0_iPdS1_S1_E4sm_x+56];
	sub.f64 	%fd522, %fd521, %fd1430;
	sub.f64 	%fd523, %fd520, %fd1431;
	sub.f64 	%fd524, %fd519, %fd1432;
	mul.f64 	%fd525, %fd523, %fd523;
	fma.rn.f64 	%fd526, %fd522, %fd522, %fd525;
	fma.rn.f64 	%fd527, %fd524, %fd524, %fd526;
	add.f64 	%fd528, %fd527, 0d3F50624DD2F1A9FC;
	sqrt.rn.f64 	%fd529, %fd528;
	rcp.rn.f64 	%fd530, %fd529;
	mul.f64 	%fd531, %fd530, %fd530;
	mul.f64 	%fd532, %fd530, %fd531;
	mul.f64 	%fd533, %fd518, %fd532;
	fma.rn.f64 	%fd1437, %fd522, %fd533, %fd1437;
	fma.rn.f64 	%fd1438, %fd523, %fd533, %fd1438;
	fma.rn.f64 	%fd1439, %fd524, %fd533, %fd1439;
$L__BB1_23:
	@%p4 bra 	$L__BB1_25;
	ld.shared.f64 	%fd534, [_ZZ27compute_acceleration_kernelPKdS0_S0_S0_iPdS1_S1_E4sm_m+64];
	ld.shared.f64 	%fd535, [_ZZ27compute_acceleration_kernelPKdS0_S0_S0_iPdS1_S1_E4sm_z+64];
	ld.shared.f64 	%fd536, [_ZZ27compute_acceleration_kernelPKdS0_S0_S0_iPdS1_S1_E4sm_y+64];
	ld.shared.f64 	%fd537, [_ZZ27compute_acceleration_kernelPKdS0_S0_S0_iPdS1_S1_E4sm_x+64];
	sub.f64 	%fd538, %fd537, %fd1430;
	sub.f64 	%fd539, %fd536, %fd1431;
	sub.f64 	%fd540, %fd535, %fd1432;
	mul.f64 	%fd541, %fd539, %fd539;
	fma.rn.f64 	%fd542, %fd538, %fd538, %fd541;
	fma.rn.f64 	%fd543, %fd540, %fd540, %fd542;
	add.f64 	%fd544, %fd543, 0d3F50624DD2F1A9FC;
	sqrt.rn.f64 	%fd545, %fd544;
	rcp.rn.f64 	%fd546, %fd545;
	mul.f64 	%fd547, %fd546, %fd546;
	mul.f64 	%fd548, %fd546, %fd547;
	mul.f64 	%fd549, %fd534, %fd548;
	fma.rn.f64 	%fd1437, %fd538, %fd549, %fd1437;
	fma.rn.f64 	%fd1438, %fd539, %fd549, %fd1438;
	fma.rn.f64 	%fd1439, %fd540, %fd549, %fd1439;
$L__BB1_25:
	@%p4 bra 	$L__BB1_27;
	ld.shared.f64 	%fd550, [_ZZ27compute_acceleration_kernelPKdS0_S0_S0_iPdS1_S1_E4sm_m+72];
	ld.shared.f64 	%fd551, [_ZZ27compute_acceleration_kernelPKdS0_S0_S0_iPdS1_S1_E4sm_z+72];
	ld.shared.f64 	%fd552, [_ZZ27compute_acceleration_kernelPKdS0_S0_S0_iPdS1_S1_E4sm_y+72];
	ld.shared.f64 	%fd553, [_ZZ27compute_acceleration_kernelPKdS0_S0_S0_iPdS1_S1_E4sm_x+72];
	sub.f64 	%fd554, %fd553, %fd1430;
	sub.f64 	%fd555, %fd552, %fd1431;
	sub.f64 	%fd556, %fd551, %fd1432;
	mul.f64 	%fd557, %fd555, %fd555;
	fma.rn.f64 	%fd558, %fd554, %fd554, %fd557;
	fma.rn.f64 	%fd559, %fd556, %fd556, %fd558;
	add.f64 	%fd560, %fd559, 0d3F50624DD2F1A9FC;
	sqrt.rn.f64 	%fd561, %fd560;
	rcp.rn.f64 	%fd562, %fd561;
	mul.f64 	%fd563, %fd562, %fd562;
	mul.f64 	%fd564, %fd562, %fd563;
	mul.f64 	%fd565, %fd550, %fd564;
	fma.rn.f64 	%fd1437, %fd554, %fd565, %fd1437;
	fma.rn.f64 	%fd1438, %fd555, %fd565, %fd1438;
	fma.rn.f64 	%fd1439, %fd556, %fd565, %fd1439;
$L__BB1_27:
	@%p4 bra 	$L__BB1_29;
	ld.shared.f64 	%fd566, [_ZZ27compute_acceleration_kernelPKdS0_S0_S0_iPdS1_S1_E4sm_m+80];
	ld.shared.f64 	%fd567, [_ZZ27compute_acceleration_kernelPKdS0_S0_S0_iPdS1_S1_E4sm_z+80];
	ld.shared.f64 	%fd568, [_ZZ27compute_acceleration_kernelPKdS0_S0_S0_iPdS1_S1_E4sm_y+80];
	ld.shared.f64 	%fd569, [_ZZ27compute_acceleration_kernelPKdS0_S0_S0_iPdS1_S1_E4sm_x+80];
	sub.f64 	%fd570, %fd569, %fd1430;
	sub.f64 	%fd571, %fd568, %fd1431;
	sub.f64 	%fd572, %fd567, %fd1432;
	mul.f64 	%fd573, %fd571, %fd571;
	fma.rn.f64 	%fd574, %fd570, %fd570, %fd573;
	fma.rn.f64 	%fd575, %fd572, %fd572, %fd574;
	add.f64 	%fd576, %fd575, 0d3F50624DD2F1A9FC;
	sqrt.rn.f64 	%fd577, %fd576;
	rcp.rn.f64 	%fd578, %fd577;
	mul.f64 	%fd579, %fd578, %fd578;
	mul.f64 	%fd580, %fd578, %fd579;
	mul.f64 	%fd581, %fd566, %fd580;
	fma.rn.f64 	%fd1437, %fd570, %fd581, %fd1437;
	fma.rn.f64 	%fd1438, %fd571, %fd581, %fd1438;
	fma.rn.f64 	%fd1439, %fd572, %fd581, %fd1439;
$L__BB1_29:
	@%p4 bra 	$L__BB1_31;
	ld.shared.f64 	%fd582, [_ZZ27compute_acceleration_kernelPKdS0_S0_S0_iPdS1_S1_E4sm_m+88];
	ld.shared.f64 	%fd583, [_ZZ27compute_acceleration_kernelPKdS0_S0_S0_iPdS1_S1_E4sm_z+88];
	ld.shared.f64 	%fd584, [_ZZ27compute_acceleration_kernelPKdS0_S0_S0_iPdS1_S1_E4sm_y+88];
	ld.shared.f64 	%fd585, [_ZZ27compute_acceleration_kernelPKdS0_S0_S0_iPdS1_S1_E4sm_x+88];
	sub.f64 	%fd586, %fd585, %fd1430;
	sub.f64 	%fd587, %fd584, %fd1431;
	sub.f64 	%fd588, %fd583, %fd1432;
	mul.f64 	%fd589, %fd587, %fd587;
	fma.rn.f64 	%fd590, %fd586, %fd586, %fd589;
	fma.rn.f64 	%fd591, %fd588, %fd588, %fd590;
	add.f64 	%fd592, %fd591, 0d3F50624DD2F1A9FC;
	sqrt.rn.f64 	%fd593, %fd592;
	rcp.rn.f64 	%fd594, %fd593;
	mul.f64 	%fd595, %fd594, %fd594;
	mul.f64 	%fd596, %fd594, %fd595;
	mul.f64 	%fd597, %fd582, %fd596;
	fma.rn.f64 	%fd1437, %fd586, %fd597, %fd1437;
	fma.rn.f64 	%fd1438, %fd587, %fd597, %fd1438;
	fma.rn.f64 	%fd1439, %fd588, %fd597, %fd1439;
$L__BB1_31:
	@%p4 bra 	$L__BB1_33;
	ld.shared.f64 	%fd598, [_ZZ27compute_acceleration_kernelPKdS0_S0_S0_iPdS1_S1_E4sm_m+96];
	ld.shared.f64 	%fd599, [_ZZ27compute_acceleration_kernelPKdS0_S0_S0_iPdS1_S1_E4sm_z+96];
	ld.shared.f64 	%fd600, [_ZZ27compute_acceleration_kernelPKdS0_S0_S0_iPdS1_S1_E4sm_y+96];
	ld.shared.f64 	%fd601, [_ZZ27compute_acceleration_kernelPKdS0_S0_S0_iPdS1_S1_E4sm_x+96];
	sub.f64 	%fd602, %fd601, %fd1430;
	sub.f64 	%fd603, %fd600, %fd1431;
	sub.f64 	%fd604, %fd599, %fd1432;
	mul.f64 	%fd605, %fd603, %fd603;
	fma.rn.f64 	%fd606, %fd602, %fd602, %fd605;
	fma.rn.f64 	%fd607, %fd604, %fd604, %fd606;
	add.f64 	%fd608, %fd607, 0d3F50624DD2F1A9FC;
	sqrt.rn.f64 	%fd609, %fd608;
	rcp.rn.f64 	%fd610, %fd609;
	mul.f64 	%fd611, %fd610, %fd610;
	mul.f64 	%fd612, %fd610, %fd611;
	mul.f64 	%fd613, %fd598, %fd612;
	fma.rn.f64 	%fd1437, %fd602, %fd613, %fd1437;
	fma.rn.f64 	%fd1438, %fd603, %fd613, %fd1438;
	fma.rn.f64 	%fd1439, %fd604, %fd613, %fd1439;
$L__BB1_33:
	@%p4 bra 	$L__BB1_35;
	ld.shared.f64 	%fd614, [_ZZ27compute_acceleration_kernelPKdS0_S0_S0_iPdS1_S1_E4sm_m+104];
	ld.shared.f64 	%fd615, [_ZZ27compute_acceleration_kernelPKdS0_S0_S0_iPdS1_S1_E4sm_z+104];
	ld.shared.f64 	%fd616, [_ZZ27compute_acceleration_kernelPKdS0_S0_S0_iPdS1_S1_E4sm_y+104];
	ld.shared.f64 	%fd617, [_ZZ27compute_acceleration_kernelPKdS0_S0_S0_iPdS1_S1_E4sm_x+104];
	sub.f64 	%fd618, %fd617, %fd1430;
	sub.f64 	%fd619, %fd616, %fd1431;
	sub.f64 	%fd620, %fd615, %fd1432;
	mul.f64 	%fd621, %fd619, %fd619;
	fma.rn.f64 	%fd622, %fd618, %fd618, %fd621;
	fma.rn.f64 	%fd623, %fd620, %fd620, %fd622;
	add.f64 	%fd624, %fd623, 0d3F50624DD2F1A9FC;
	sqrt.rn.f64 	%fd625, %fd624;
	rcp.rn.f64 	%fd626, %fd625;
	mul.f64 	%fd627, %fd626, %fd626;
	mul.f64 	%fd628, %fd626, %fd627;
	mul.f64 	%fd629, %fd614, %fd628;
	fma.rn.f64 	%fd1437, %fd618, %fd629, %fd1437;
	fma.rn.f64 	%fd1438, %fd619, %fd629, %fd1438;
	fma.rn.f64 	%fd1439, %fd620, %fd629, %fd1439;
$L__BB1_35:
	@%p4 bra 	$L__BB1_37;
	ld.shared.f64 	%fd630, [_ZZ27compute_acceleration_kernelPKdS0_S0_S0_iPdS1_S1_E4sm_m+112];
	ld.shared.f64 	%fd631, [_ZZ27compute_acceleration_kernelPKdS0_S0_S0_iPdS1_S1_E4sm_z+112];
	ld.shared.f64 	%fd632, [_ZZ27compute_acceleration_kernelPKdS0_S0_S0_iPdS1_S1_E4sm_y+112];
	ld.shared.f64 	%fd633, [_ZZ27compute_acceleration_kernelPKdS0_S0_S0_iPdS1_S1_E4sm_x+112];
	sub.f64 	%fd634, %fd633, %fd1430;
	sub.f64 	%fd635, %fd632, %fd1431;
	sub.f64 	%fd636, %fd631, %fd1432;
	mul.f64 	%fd637, %fd635, %fd635;
	fma.rn.f64 	%fd638, %fd634, %fd634, %fd637;
	fma.rn.f64 	%fd639, %fd636, %fd636, %fd638;
	add.f64 	%fd640, %fd639, 0d3F50624DD2F1A9FC;
	sqrt.rn.f64 	%fd641, %fd640;
	rcp.rn.f64 	%fd642, %fd641;
	mul.f64 	%fd643, %fd642, %fd642;
	mul.f64 	%fd644, %fd642, %fd643;
	mul.f64 	%fd645, %fd630, %fd644;
	fma.rn.f64 	%fd1437, %fd634, %fd645, %fd1437;
	fma.rn.f64 	%fd1438, %fd635, %fd645, %fd1438;
	fma.rn.f64 	%fd1439, %fd636, %fd645, %fd1439;
$L__BB1_37:
	@%p4 bra 	$L__BB1_39;
	ld.shared.f64 	%fd646, [_ZZ27compute_acceleration_kernelPKdS0_S0_S0_iPdS1_S1_E4sm_m+120];
	ld.shared.f64 	%fd647, [_ZZ27compute_acceleration_kernelPKdS0_S0_S0_iPdS1_S1_E4sm_z+120];
	ld.shared.f64 	%fd648, [_ZZ27compute_acceleration_kernelPKdS0_S0_S0_iPdS1_S1_E4sm_y+120];
	ld.shared.f64 	%fd649, [_ZZ27compute_acceleration_kernelPKdS0_S0_S0_iPdS1_S1_E4sm_x+120];
	sub.f64 	%fd650, %fd649, %fd1430;
	sub.f64 	%fd651, %fd648, %fd1431;
	sub.f64 	%fd652, %fd647, %fd1432;
	mul.f64 	%fd653, %fd651, %fd651;
	fma.rn.f64 	%fd654, %fd650, %fd650, %fd653;
	fma.rn.f64 	%fd655, %fd652, %fd652, %fd654;
	add.f64 	%fd656, %fd655, 0d3F50624DD2F1A9FC;
	sqrt.rn.f64 	%fd657, %fd656;
	rcp.rn.f64 	%fd658, %fd657;
	mul.f64 	%fd659, %fd658, %fd658;
	mul.f64 	%fd660, %fd658, %fd659;
	mul.f64 	%fd661, %fd646, %fd660;
	fma.rn.f64 	%fd1437, %fd650, %fd661, %fd1437;
	fma.rn.f64 	%fd1438, %fd651, %fd661, %fd1438;
	fma.rn.f64 	%fd1439, %fd652, %fd661, %fd1439;
$L__BB1_39:
	@%p4 bra 	$L__BB1_41;
	ld.shared.f64 	%fd662, [_ZZ27compute_acceleration_kernelPKdS0_S0_S0_iPdS1_S1_E4sm_m+128];
	ld.shared.f64 	%fd663, [_ZZ27compute_acceleration_kernelPKdS0_S0_S0_iPdS1_S1_E4sm_z+128];
	ld.shared.f64 	%fd664, [_ZZ27compute_acceleration_kernelPKdS0_S0_S0_iPdS1_S1_E4sm_y+128];
	ld.shared.f64 	%fd665, [_ZZ27compute_acceleration_kernelPKdS0_S0_S0_iPdS1_S1_E4sm_x+128];
	sub.f64 	%fd666, %fd665, %fd1430;
	sub.f64 	%fd667, %fd664, %fd1431;
	sub.f64 	%fd668, %fd663, %fd1432;
	mul.f64 	%fd669, %fd667, %fd667;
	fma.rn.f64 	%fd670, %fd666, %fd666, %fd669;
	fma.rn.f64 	%fd671, %fd668, %fd668, %fd670;
	add.f64 	%fd672, %fd671, 0d3F50624DD2F1A9FC;
	sqrt.rn.f64 	%fd673, %fd672;
	rcp.rn.f64 	%fd674, %fd673;
	mul.f64 	%fd675, %fd674, %fd674;
	mul.f64 	%fd676, %fd674, %fd675;
	mul.f64 	%fd677, %fd662, %fd676;
	fma.rn.f64 	%fd1437, %fd666, %fd677, %fd1437;
	fma.rn.f64 	%fd1438, %fd667, %fd677, %fd1438;
	fma.rn.f64 	%fd1439, %fd668, %fd677, %fd1439;
$L__BB1_41:
	@%p4 bra 	$L__BB1_43;
	ld.shared.f64 	%fd678, [_ZZ27compute_acceleration_kernelPKdS0_S0_S0_iPdS1_S1_E4sm_m+136];
	ld.shared.f64 	%fd679, [_ZZ27compute_acceleration_kernelPKdS0_S0_S0_iPdS1_S1_E4sm_z+136];
	ld.shared.f64 	%fd680, [_ZZ27compute_acceleration_kernelPKdS0_S0_S0_iPdS1_S1_E4sm_y+136];
	ld.shared.f64 	%fd681, [_ZZ27compute_acceleration_kernelPKdS0_S0_S0_iPdS1_S1_E4sm_x+136];
	sub.f64 	%fd682, %fd681, %fd1430;
	sub.f64 	%fd683, %fd680, %fd1431;
	sub.f64 	%fd684, %fd679, %fd1432;
	mul.f64 	%fd685, %fd683, %fd683;
	fma.rn.f64 	%fd686, %fd682, %fd682, %fd685;
	fma.rn.f64 	%fd687, %fd684, %fd684, %fd686;
	add.f64 	%fd688, %fd687, 0d3F50624DD2F1A9FC;
	sqrt.rn.f64 	%fd689, %fd688;
	rcp.rn.f64 	%fd690, %fd689;
	mul.f64 	%fd691, %fd690, %fd690;
	mul.f64 	%fd692, %fd690, %fd691;
	mul.f64 	%fd693, %fd678, %fd692;
	fma.rn.f64 	%fd1437, %fd682, %fd693, %fd1437;
	fma.rn.f64 	%fd1438, %fd683, %fd693, %fd1438;
	fma.rn.f64 	%fd1439, %fd684, %fd693, %fd1439;
$L__BB1_43:
	@%p4 bra 	$L__BB1_45;
	ld.shared.f64 	%fd694, [_ZZ27compute_acceleration_kernelPKdS0_S0_S0_iPdS1_S1_E4sm_m+144];
	ld.shared.f64 	%fd695, [_ZZ27compute_acceleration_kernelPKdS0_S0_S0_iPdS1_S1_E4sm_z+144];
	ld.shared.f64 	%fd696, [_ZZ27compute_acceleration_kernelPKdS0_S0_S0_iPdS1_S1_E4sm_y+144];
	ld.shared.f64 	%fd697, [_ZZ27compute_acceleration_kernelPKdS0_S0_S0_iPdS1_S1_E4sm_x+144];
	sub.f64 	%fd698, %fd697, %fd1430;
	sub.f64 	%fd699, %fd696, %fd1431;
	sub.f64 	%fd700, %fd695, %fd1432;
	mul.f64 	%fd701, %fd699, %fd699;
	fma.rn.f64 	%fd702, %fd698, %fd698, %fd701;
	fma.rn.f64 	%fd703, %fd700, %fd700, %fd702;
	add.f64 	%fd704, %fd703, 0d3F50624DD2F1A9FC;
	sqrt.rn.f64 	%fd705, %fd704;
	rcp.rn.f64 	%fd706, %fd705;
	mul.f64 	%fd707, %fd706, %fd706;
	mul.f64 	%fd708, %fd706, %fd707;
	mul.f64 	%fd709, %fd694, %fd708;
	fma.rn.f64 	%fd1437, %fd698, %fd709, %fd1437;
	fma.rn.f64 	%fd1438, %fd699, %fd709, %fd1438;
	fma.rn.f64 	%fd1439, %fd700, %fd709, %fd1439;
$L__BB1_45:
	@%p4 bra 	$L__BB1_47;
	ld.shared.f64 	%fd710, [_ZZ27compute_acceleration_kernelPKdS0_S0_S0_iPdS1_S1_E4sm_m+152];
	ld.shared.f64 	%fd711, [_ZZ27compute_acceleration_kernelPKdS0_S0_S0_iPdS1_S1_E4sm_z+152];
	ld.shared.f64 	%fd712, [_ZZ27compute_acceleration_kernelPKdS0_S0_S0_iPdS1_S1_E4sm_y+152];
	ld.shared.f64 	%fd713, [_ZZ27compute_acceleration_kernelPKdS0_S0_S0_iPdS1_S1_E4sm_x+152];
	sub.f64 	%fd714, %fd713, %fd1430;
	sub.f64 	%fd715, %fd712, %fd1431;
	sub.f64 	%fd716, %fd711, %fd1432;
	mul.f64 	%fd717, %fd715, %fd715;
	fma.rn.f64 	%fd718, %fd714, %fd714, %fd717;
	fma.rn.f64 	%fd719, %fd716, %fd716, %fd718;
	add.f64 	%fd720, %fd719, 0d3F50624DD2F1A9FC;
	sqrt.rn.f64 	%fd721, %fd720;
	rcp.rn.f64 	%fd722, %fd721;
	mul.f64 	%fd723, %fd722, %fd722;
	mul.f64 	%fd724, %fd722, %fd723;
	mul.f64 	%fd725, %fd710, %fd724;
	fma.rn.f64 	%fd1437, %fd714, %fd725, %fd1437;
	fma.rn.f64 	%fd1438, %fd715, %fd725, %fd1438;
	fma.rn.f64 	%fd1439, %fd716, %fd725, %fd1439;
$L__BB1_47:
	@%p4 bra 	$L__BB1_49;
	ld.shared.f64 	%fd726, [_ZZ27compute_acceleration_kernelPKdS0_S0_S0_iPdS1_S1_E4sm_m+160];
	ld.shared.f64 	%fd727, [_ZZ27compute_acceleration_kernelPKdS0_S0_S0_iPdS1_S1_E4sm_z+160];
	ld.shared.f64 	%fd728, [_ZZ27compute_acceleration_kernelPKdS0_S0_S0_iPdS1_S1_E4sm_y+160];
	ld.shared.f64 	%fd729, [_ZZ27compute_acceleration_kernelPKdS0_S0_S0_iPdS1_S1_E4sm_x+160];
	sub.f64 	%fd730, %fd729, %fd1430;
	sub.f64 	%fd731, %fd728, %fd1431;
	sub.f64 	%fd732, %fd727, %fd1432;
	mul.f64 	%fd733, %fd731, %fd731;
	fma.rn.f64 	%fd734, %fd730, %fd730, %fd733;
	fma.rn.f64 	%fd735, %fd732, %fd732, %fd734;
	add.f64 	%fd736, %fd735, 0d3F50624DD2F1A9FC;
	sqrt.rn.f64 	%fd737, %fd736;
	rcp.rn.f64 	%fd738, %fd737;
	mul.f64 	%fd739, %fd738, %fd738;
	mul.f64 	%fd740, %fd738, %fd739;
	mul.f64 	%fd741, %fd726, %fd740;
	fma.rn.f64 	%fd1437, %fd730, %fd741, %fd1437;
	fma.rn.f64 	%fd1438, %fd731, %fd741, %fd1438;
	fma.rn.f64 	%fd1439, %fd732, %fd741, %fd1439;
$L__BB1_49:
	@%p4 bra 	$L__BB1_51;
	ld.shared.f64 	%fd742, [_ZZ27compute_acceleration_kernelPKdS0_S0_S0_iPdS1_S1_E4sm_m+168];
	ld.shared.f64 	%fd743, [_ZZ27compute_acceleration_kernelPKdS0_S0_S0_iPdS1_S1_E4sm_z+168];
	ld.shared.f64 	%fd744, [_ZZ27compute_acceleration_kernelPKdS0_S0_S0_iPdS1_S1_E4sm_y+168];
	ld.shared.f64 	%fd745, [_ZZ27compute_acceleration_kernelPKdS0_S0_S0_iPdS1_S1_E4sm_x+168];
	sub.f64 	%fd746, %fd745, %fd1430;
	sub.f64 	%fd747, %fd744, %fd1431;
	sub.f64 	%fd748, %fd743, %fd1432;
	mul.f64 	%fd749, %fd747, %fd747;
	fma.rn.f64 	%fd750, %fd746, %fd746, %fd749;
	fma.rn.f64 	%fd751, %fd748, %fd748, %fd750;
	add.f64 	%fd752, %fd751, 0d3F50624DD2F1A9FC;
	sqrt.rn.f64 	%fd753, %fd752;
	rcp.rn.f64 	%fd754, %fd753;
	mul.f64 	%fd755, %fd754, %fd754;
	mul.f64 	%fd756, %fd754, %fd755;
	mul.f64 	%fd757, %fd742, %fd756;
	fma.rn.f64 	%fd1437, %fd746, %fd757, %fd1437;
	fma.rn.f64 	%fd1438, %fd747, %fd757, %fd1438;
	fma.rn.f64 	%fd1439, %fd748, %fd757, %fd1439;
$L__BB1_51:
	@%p4 bra 	$L__BB1_53;
	ld.shared.f64 	%fd758, [_ZZ27compute_acceleration_kernelPKdS0_S0_S0_iPdS1_S1_E4sm_m+176];
	ld.shared.f64 	%fd759, [_ZZ27compute_acceleration_kernelPKdS0_S0_S0_iPdS1_S1_E4sm_z+176];
	ld.shared.f64 	%fd760, [_ZZ27compute_acceleration_kernelPKdS0_S0_S0_iPdS1_S1_E4sm_y+176];
	ld.shared.f64 	%fd761, [_ZZ27compute_acceleration_kernelPKdS0_S0_S0_iPdS1_S1_E4sm_x+176];
	sub.f64 	%fd762, %fd761, %fd1430;
	sub.f64 	%fd763, %fd760, %fd1431;
	sub.f64 	%fd764, %fd759, %fd1432;
	mul.f64 	%fd765, %fd763, %fd763;
	fma.rn.f64 	%fd766, %fd762, %fd762, %fd765;
	fma.rn.f64 	%fd767, %fd764, %fd764, %fd766;
	add.f64 	%fd768, %fd767, 0d3F50624DD2F1A9FC;
	sqrt.rn.f64 	%fd769, %fd768;
	rcp.rn.f64 	%fd770, %fd769;
	mul.f64 	%fd771, %fd770, %fd770;
	mul.f64 	%fd772, %fd770, %fd771;
	mul.f64 	%fd773, %fd758, %fd772;
	fma.rn.f64 	%fd1437, %fd762, %fd773, %fd1437;
	fma.rn.f64 	%fd1438, %fd763, %fd773, %fd1438;
	fma.rn.f64 	%fd1439, %fd764, %fd773, %fd1439;
$L__BB1_53:
	@%p4 bra 	$L__BB1_55;
	ld.shared.f64 	%fd774, [_ZZ27compute_acceleration_kernelPKdS0_S0_S0_iPdS1_S1_E4sm_m+184];
	ld.shared.f64 	%fd775, [_ZZ27compute_acceleration_kernelPKdS0_S0_S0_iPdS1_S1_E4sm_z+184];
	ld.shared.f64 	%fd776, [_ZZ27compute_acceleration_kernelPKdS0_S0_S0_iPdS1_S1_E4sm_y+184];
	ld.shared.f64 	%fd777, [_ZZ27compute_acceleration_kernelPKdS0_S0_S0_iPdS1_S1_E4sm_x+184];
	sub.f64 	%fd778, %fd777, %fd1430;
	sub.f64 	%fd779, %fd776, %fd1431;
	sub.f64 	%fd780, %fd775, %fd1432;
	mul.f64 	%fd781, %fd779, %fd779;
	fma.rn.f64 	%fd782, %fd778, %fd778, %fd781;
	fma.rn.f64 	%fd783, %fd780, %fd780, %fd782;
	add.f64 	%fd784, %fd783, 0d3F50624DD2F1A9FC;
	sqrt.rn.f64 	%fd785, %fd784;
	rcp.rn.f64 	%fd786, %fd785;
	mul.f64 	%fd787, %fd786, %fd786;
	mul.f64 	%fd788, %fd786, %fd787;
	mul.f64 	%fd789, %fd774, %fd788;
	fma.rn.f64 	%fd1437, %fd778, %fd789, %fd1437;
	fma.rn.f64 	%fd1438, %fd779, %fd789, %fd1438;
	fma.rn.f64 	%fd1439, %fd780, %fd789, %fd1439;
$L__BB1_55:
	@%p4 bra 	$L__BB1_57;
	ld.shared.f64 	%fd790, [_ZZ27compute_acceleration_kernelPKdS0_S0_S0_iPdS1_S1_E4sm_m+192];
	ld.shared.f64 	%fd791, [_ZZ27compute_acceleration_kernelPKdS0_S0_S0_iPdS1_S1_E4sm_z+192];
	ld.shared.f64 	%fd792, [_ZZ27compute_acceleration_kernelPKdS0_S0_S0_iPdS1_S1_E4sm_y+192];
	ld.shared.f64 	%fd793, [_ZZ27compute_acceleration_kernelPKdS0_S0_S0_iPdS1_S1_E4sm_x+192];
	sub.f64 	%fd794, %fd793, %fd1430;
	sub.f64 	%fd795, %fd792, %fd1431;
	sub.f64 	%fd796, %fd791, %fd1432;
	mul.f64 	%fd797, %fd795, %fd795;
	fma.rn.f64 	%fd798, %fd794, %fd794, %fd797;
	fma.rn.f64 	%fd799, %fd796, %fd796, %fd798;
	add.f64 	%fd800, %fd799, 0d3F50624DD2F1A9FC;
	sqrt.rn.f64 	%fd801, %fd800;
	rcp.rn.f64 	%fd802, %fd801;
	mul.f64 	%fd803, %fd802, %fd802;
	mul.f64 	%fd804, %fd802, %fd803;
	mul.f64 	%fd805, %fd790, %fd804;
	fma.rn.f64 	%fd1437, %fd794, %fd805, %fd1437;
	fma.rn.f64 	%fd1438, %fd795, %fd805, %fd1438;
	fma.rn.f64 	%fd1439, %fd796, %fd805, %fd1439;
$L__BB1_57:
	@%p4 bra 	$L__BB1_59;
	ld.shared.f64 	%fd806, [_ZZ27compute_acceleration_kernelPKdS0_S0_S0_iPdS1_S1_E4sm_m+200];
	ld.shared.f64 	%fd807, [_ZZ27compute_acceleration_kernelPKdS0_S0_S0_iPdS1_S1_E4sm_z+200];
	ld.shared.f64 	%fd808, [_ZZ27compute_acceleration_kernelPKdS0_S0_S0_iPdS1_S1_E4sm_y+200];
	ld.shared.f64 	%fd809, [_ZZ27compute_acceleration_kernelPKdS0_S0_S0_iPdS1_S1_E4sm_x+200];
	sub.f64 	%fd810, %fd809, %fd1430;
	sub.f64 	%fd811, %fd808, %fd1431;
	sub.f64 	%fd812, %fd807, %fd1432;
	mul.f64 	%fd813, %fd811, %fd811;
	fma.rn.f64 	%fd814, %fd810, %fd810, %fd813;
	fma.rn.f64 	%fd815, %fd812, %fd812, %fd814;
	add.f64 	%fd816, %fd815, 0d3F50624DD2F1A9FC;
	sqrt.rn.f64 	%fd817, %fd816;
	rcp.rn.f64 	%fd818, %fd817;
	mul.f64 	%fd819, %fd818, %fd818;
	mul.f64 	%fd820, %fd818, %fd819;
	mul.f64 	%fd821, %fd806, %fd820;
	fma.rn.f64 	%fd1437, %fd810, %fd821, %fd1437;
	fma.rn.f64 	%fd1438, %fd811, %fd821, %fd1438;
	fma.rn.f64 	%fd1439, %fd812, %fd821, %fd1439;
$L__BB1_59:
	@%p4 bra 	$L__BB1_61;
	ld.shared.f64 	%fd822, [_ZZ27compute_acceleration_kernelPKdS0_S0_S0_iPdS1_S1_E4sm_m+208];
	ld.shared.f64 	%fd823, [_ZZ27compute_acceleration_kernelPKdS0_S0_S0_iPdS1_S1_E4sm_z+208];
	ld.shared.f64 	%fd824, [_ZZ27compute_acceleration_kernelPKdS0_S0_S0_iPdS1_S1_E4sm_y+208];
	ld.shared.f64 	%fd825, [_ZZ27compute_acceleration_kernelPKdS0_S0_S0_iPdS1_S1_E4sm_x+208];
	sub.f64 	%fd826, %fd825, %fd1430;
	sub.f64 	%fd827, %fd824, %fd1431;
	sub.f64 	%fd828, %fd823, %fd1432;
	mul.f64 	%fd829, %fd827, %fd827;
	fma.rn.f64 	%fd830, %fd826, %fd826, %fd829;
	fma.rn.f64 	%fd831, %fd828, %fd828, %fd830;
	add.f64 	%fd832, %fd831, 0d3F50624DD2F1A9FC;
	sqrt.rn.f64 	%fd833, %fd832;
	rcp.rn.f64 	%fd834, %fd833;
	mul.f64 	%fd835, %fd834, %fd834;
	mul.f64 	%fd836, %fd834, %fd835;
	mul.f64 	%fd837, %fd822, %fd836;
	fma.rn.f64 	%fd1437, %fd826, %fd837, %fd1437;
	fma.rn.f64 	%fd1438, %fd827, %fd837, %fd1438;
	fma.rn.f64 	%fd1439, %fd828, %fd837, %fd1439;
$L__BB1_61:
	@%p4 bra 	$L__BB1_63;
	ld.shared.f64 	%fd838, [_ZZ27compute_acceleration_kernelPKdS0_S0_S0_iPdS1_S1_E4sm_m+216];
	ld.shared.f64 	%fd839, [_ZZ27compute_acceleration_kernelPKdS0_S0_S0_iPdS1_S1_E4sm_z+216];
	ld.shared.f64 	%fd840, [_ZZ27compute_acceleration_kernelPKdS0_S0_S0_iPdS1_S1_E4sm_y+216];
	ld.shared.f64 	%fd841, [_ZZ27compute_acceleration_kernelPKdS0_S0_S0_iPdS1_S1_E4sm_x+216];
	sub.f64 	%fd842, %fd841, %fd1430;
	sub.f64 	%fd843, %fd840, %fd1431;
	sub.f64 	%fd844, %fd839, %fd1432;
	mul.f64 	%fd845, %fd843, %fd843;
	fma.rn.f64 	%fd846, %fd842, %fd842, %fd845;
	fma.rn.f64 	%fd847, %fd844, %fd844, %fd846;
	add.f64 	%fd848, %fd847, 0d3F50624DD2F1A9FC;
	sqrt.rn.f64 	%fd849, %fd848;
	rcp.rn.f64 	%fd850, %fd849;
	mul.f64 	%fd851, %fd850, %fd850;
	mul.f64 	%fd852, %fd850, %fd851;
	mul.f64 	%fd853, %fd838, %fd852;
	fma.rn.f64 	%fd1437, %fd842, %fd853, %fd1437;
	fma.rn.f64 	%fd1438, %fd843, %fd853, %fd1438;
	fma.rn.f64 	%fd1439, %fd844, %fd853, %fd1439;
$L__BB1_63:
	@%p4 bra 	$L__BB1_65;
	ld.shared.f64 	%fd854, [_ZZ27compute_acceleration_kernelPKdS0_S0_S0_iPdS1_S1_E4sm_m+224];
	ld.shared.f64 	%fd855, [_ZZ27compute_acceleration_kernelPKdS0_S0_S0_iPdS1_S1_E4sm_z+224];
	ld.shared.f64 	%fd856, [_ZZ27compute_acceleration_kernelPKdS0_S0_S0_iPdS1_S1_E4sm_y+224];
	ld.shared.f64 	%fd857, [_ZZ27compute_acceleration_kernelPKdS0_S0_S0_iPdS1_S1_E4sm_x+224];
	sub.f64 	%fd858, %fd857, %fd1430;
	sub.f64 	%fd859, %fd856, %fd1431;
	sub.f64 	%fd860, %fd855, %fd1432;
	mul.f64 	%fd861, %fd859, %fd859;
	fma.rn.f64 	%fd862, %fd858, %fd858, %fd861;
	fma.rn.f64 	%fd863, %fd860, %fd860, %fd862;
	add.f64 	%fd864, %fd863, 0d3F50624DD2F1A9FC;
	sqrt.rn.f64 	%fd865, %fd864;
	rcp.rn.f64 	%fd866, %fd865;
	mul.f64 	%fd867, %fd866, %fd866;
	mul.f64 	%fd868, %fd866, %fd867;
	mul.f64 	%fd869, %fd854, %fd868;
	fma.rn.f64 	%fd1437, %fd858, %fd869, %fd1437;
	fma.rn.f64 	%fd1438, %fd859, %fd869, %fd1438;
	fma.rn.f64 	%fd1439, %fd860, %fd869, %fd1439;
$L__BB1_65:
	@%p4 bra 	$L__BB1_67;
	ld.shared.f64 	%fd870, [_ZZ27compute_acceleration_kernelPKdS0_S0_S0_iPdS1_S1_E4sm_m+232];
	ld.shared.f64 	%fd871, [_ZZ27compute_acceleration_kernelPKdS0_S0_S0_iPdS1_S1_E4sm_z+232];
	ld.shared.f64 	%fd872, [_ZZ27compute_acceleration_kernelPKdS0_S0_S0_iPdS1_S1_E4sm_y+232];
	ld.shared.f64 	%fd873, [_ZZ27compute_acceleration_kernelPKdS0_S0_S0_iPdS1_S1_E4sm_x+232];
	sub.f64 	%fd874, %fd873, %fd1430;
	sub.f64 	%fd875, %fd872, %fd1431;
	sub.f64 	%fd876, %fd871, %fd1432;
	mul.f64 	%fd877, %fd875, %fd875;
	fma.rn.f64 	%fd878, %fd874, %fd874, %fd877;
	fma.rn.f64 	%fd879, %fd876, %fd876, %fd878;
	add.f64 	%fd880, %fd879, 0d3F50624DD2F1A9FC;
	sqrt.rn.f64 	%fd881, %fd880;
	rcp.rn.f64 	%fd882, %fd881;
	mul.f64 	%fd883, %fd882, %fd882;
	mul.f64 	%fd884, %fd882, %fd883;
	mul.f64 	%fd885, %fd870, %fd884;
	fma.rn.f64 	%fd1437, %fd874, %fd885, %fd1437;
	fma.rn.f64 	%fd1438, %fd875, %fd885, %fd1438;
	fma.rn.f64 	%fd1439, %fd876, %fd885, %fd1439;
$L__BB1_67:
	@%p4 bra 	$L__BB1_69;
	ld.shared.f64 	%fd886, [_ZZ27compute_acceleration_kernelPKdS0_S0_S0_iPdS1_S1_E4sm_m+240];
	ld.shared.f64 	%fd887, [_ZZ27compute_acceleration_kernelPKdS0_S0_S0_iPdS1_S1_E4sm_z+240];
	ld.shared.f64 	%fd888, [_ZZ27compute_acceleration_kernelPKdS0_S0_S0_iPdS1_S1_E4sm_y+240];
	ld.shared.f64 	%fd889, [_ZZ27compute_acceleration_kernelPKdS0_S0_S0_iPdS1_S1_E4sm_x+240];
	sub.f64 	%fd890, %fd889, %fd1430;
	sub.f64 	%fd891, %fd888, %fd1431;
	sub.f64 	%fd892, %fd887, %fd1432;
	mul.f64 	%fd893, %fd891, %fd891;
	fma.rn.f64 	%fd894, %fd890, %fd890, %fd893;
	fma.rn.f64 	%fd895, %fd892, %fd892, %fd894;
	add.f64 	%fd896, %fd895, 0d3F50624DD2F1A9FC;
	sqrt.rn.f64 	%fd897, %fd896;
	rcp.rn.f64 	%fd898, %fd897;
	mul.f64 	%fd899, %fd898, %fd898;
	mul.f64 	%fd900, %fd898, %fd899;
	mul.f64 	%fd901, %fd886, %fd900;
	fma.rn.f64 	%fd1437, %fd890, %fd901, %fd1437;
	fma.rn.f64 	%fd1438, %fd891, %fd901, %fd1438;
	fma.rn.f64 	%fd1439, %fd892, %fd901, %fd1439;
$L__BB1_69:
	@%p4 bra 	$L__BB1_71;
	ld.shared.f64 	%fd902, [_ZZ27compute_acceleration_kernelPKdS0_S0_S0_iPdS1_S1_E4sm_m+248];
	ld.shared.f64 	%fd903, [_ZZ27compute_acceleration_kernelPKdS0_S0_S0_iPdS1_S1_E4sm_z+248];
	ld.shared.f64 	%fd904, [_ZZ27compute_acceleration_kernelPKdS0_S0_S0_iPdS1_S1_E4sm_y+248];
	ld.shared.f64 	%fd905, [_ZZ27compute_acceleration_kernelPKdS0_S0_S0_iPdS1_S1_E4sm_x+248];
	sub.f64 	%fd906, %fd905, %fd1430;
	sub.f64 	%fd907, %fd904, %fd1431;
	sub.f64 	%fd908, %fd903, %fd1432;
	mul.f64 	%fd909, %fd907, %fd907;
	fma.rn.f64 	%fd910, %fd906, %fd906, %fd909;
	fma.rn.f64 	%fd911, %fd908, %fd908, %fd910;
	add.f64 	%fd912, %fd911, 0d3F50624DD2F1A9FC;
	sqrt.rn.f64 	%fd913, %fd912;
	rcp.rn.f64 	%fd914, %fd913;
	mul.f64 	%fd915, %fd914, %fd914;
	mul.f64 	%fd916, %fd914, %fd915;
	mul.f64 	%fd917, %fd902, %fd916;
	fma.rn.f64 	%fd1437, %fd906, %fd917, %fd1437;
	fma.rn.f64 	%fd1438, %fd907, %fd917, %fd1438;
	fma.rn.f64 	%fd1439, %fd908, %fd917, %fd1439;
$L__BB1_71:
	@%p4 bra 	$L__BB1_73;
	ld.shared.f64 	%fd918, [_ZZ27compute_acceleration_kernelPKdS0_S0_S0_iPdS1_S1_E4sm_m+256];
	ld.shared.f64 	%fd919, [_ZZ27compute_acceleration_kernelPKdS0_S0_S0_iPdS1_S1_E4sm_z+256];
	ld.shared.f64 	%fd920, [_ZZ27compute_acceleration_kernelPKdS0_S0_S0_iPdS1_S1_E4sm_y+256];
	ld.shared.f64 	%fd921, [_ZZ27compute_acceleration_kernelPKdS0_S0_S0_iPdS1_S1_E4sm_x+256];
	sub.f64 	%fd922, %fd921, %fd1430;
	sub.f64 	%fd923, %fd920, %fd1431;
	sub.f64 	%fd924, %fd919, %fd1432;
	mul.f64 	%fd925, %fd923, %fd923;
	fma.rn.f64 	%fd926, %fd922, %fd922, %fd925;
	fma.rn.f64 	%fd927, %fd924, %fd924, %fd926;
	add.f64 	%fd928, %fd927, 0d3F50624DD2F1A9FC;
	sqrt.rn.f64 	%fd929, %fd928;
	rcp.rn.f64 	%fd930, %fd929;
	mul.f64 	%fd931, %fd930, %fd930;
	mul.f64 	%fd932, %fd930, %fd931;
	mul.f64 	%fd933, %fd918, %fd932;
	fma.rn.f64 	%fd1437, %fd922, %fd933, %fd1437;
	fma.rn.f64 	%fd1438, %fd923, %fd933, %fd1438;
	fma.rn.f64 	%fd1439, %fd924, %fd933, %fd1439;
$L__BB1_73:
	@%p4 bra 	$L__BB1_75;
	ld.shared.f64 	%fd934, [_ZZ27compute_acceleration_kernelPKdS0_S0_S0_iPdS1_S1_E4sm_m+264];
	ld.shared.f64 	%fd935, [_ZZ27compute_acceleration_kernelPKdS0_S0_S0_iPdS1_S1_E4sm_z+264];
	ld.shared.f64 	%fd936, [_ZZ27compute_acceleration_kernelPKdS0_S0_S0_iPdS1_S1_E4sm_y+264];
	ld.shared.f64 	%fd937, [_ZZ27compute_acceleration_kernelPKdS0_S0_S0_iPdS1_S1_E4sm_x+264];
	sub.f64 	%fd938, %fd937, %fd1430;
	sub.f64 	%fd939, %fd936, %fd1431;
	sub.f64 	%fd940, %fd935, %fd1432;
	mul.f64 	%fd941, %fd939, %fd939;
	fma.rn.f64 	%fd942, %fd938, %fd938, %fd941;
	fma.rn.f64 	%fd943, %fd940, %fd940, %fd942;
	add.f64 	%fd944, %fd943, 0d3F50624DD2F1A9FC;
	sqrt.rn.f64 	%fd945, %fd944;
	rcp.rn.f64 	%fd946, %fd945;
	mul.f64 	%fd947, %fd946, %fd946;
	mul.f64 	%fd948, %fd946, %fd947;
	mul.f64 	%fd949, %fd934, %fd948;
	fma.rn.f64 	%fd1437, %fd938, %fd949, %fd1437;
	fma.rn.f64 	%fd1438, %fd939, %fd949, %fd1438;
	fma.rn.f64 	%fd1439, %fd940, %fd949, %fd1439;
$L__BB1_75:
	@%p4 bra 	$L__BB1_77;
	ld.shared.f64 	%fd950, [_ZZ27compute_acceleration_kernelPKdS0_S0_S0_iPdS1_S1_E4sm_m+272];
	ld.shared.f64 	%fd951, [_ZZ27compute_acceleration_kernelPKdS0_S0_S0_iPdS1_S1_E4sm_z+272];
	ld.shared.f64 	%fd952, [_ZZ27compute_acceleration_kernelPKdS0_S0_S0_iPdS1_S1_E4sm_y+272];
	ld.shared.f64 	%fd953, [_ZZ27compute_acceleration_kernelPKdS0_S0_S0_iPdS1_S1_E4sm_x+272];
	sub.f64 	%fd954, %fd953, %fd1430;
	sub.f64 	%fd955, %fd952, %fd1431;
	sub.f64 	%fd956, %fd951, %fd1432;
	mul.f64 	%fd957, %fd955, %fd955;
	fma.rn.f64 	%fd958, %fd954, %fd954, %fd957;
	fma.rn.f64 	%fd959, %fd956, %fd956, %fd958;
	add.f64 	%fd960, %fd959, 0d3F50624DD2F1A9FC;
	sqrt.rn.f64 	%fd961, %fd960;
	rcp.rn.f64 	%fd962, %fd961;
	mul.f64 	%fd963, %fd962, %fd962;
	mul.f64 	%fd964, %fd962, %fd963;
	mul.f64 	%fd965, %fd950, %fd964;
	fma.rn.f64 	%fd1437, %fd954, %fd965, %fd1437;
	fma.rn.f64 	%fd1438, %fd955, %fd965, %fd1438;
	fma.rn.f64 	%fd1439, %fd956, %fd965, %fd1439;
$L__BB1_77:
	@%p4 bra 	$L__BB1_79;
	ld.shared.f64 	%fd966, [_ZZ27compute_acceleration_kernelPKdS0_S0_S0_iPdS1_S1_E4sm_m+280];
	ld.shared.f64 	%fd967, [_ZZ27compute_acceleration_kernelPKdS0_S0_S0_iPdS1_S1_E4sm_z+280];
	ld.shared.f64 	%fd968, [_ZZ27compute_acceleration_kernelPKdS0_S0_S0_iPdS1_S1_E4sm_y+280];
	ld.shared.f64 	%fd969, [_ZZ27compute_acceleration_kernelPKdS0_S0_S0_iPdS1_S1_E4sm_x+280];
	sub.f64 	%fd970, %fd969, %fd1430;
	sub.f64 	%fd971, %fd968, %fd1431;
	sub.f64 	%fd972, %fd967, %fd1432;
	mul.f64 	%fd973, %fd971, %fd971;
	fma.rn.f64 	%fd974, %fd970, %fd970, %fd973;
	fma.rn.f64 	%fd975, %fd972, %fd972, %fd974;
	add.f64 	%fd976, %fd975, 0d3F50624DD2F1A9FC;
	sqrt.rn.f64 	%fd977, %fd976;
	rcp.rn.f64 	%fd978, %fd977;
	mul.f64 	%fd979, %fd978, %fd978;
	mul.f64 	%fd980, %fd978, %fd979;
	mul.f64 	%fd981, %fd966, %fd980;
	fma.rn.f64 	%fd1437, %fd970, %fd981, %fd1437;
	fma.rn.f64 	%fd1438, %fd971, %fd981, %fd1438;
	fma.rn.f64 	%fd1439, %fd972, %fd981, %fd1439;
$L__BB1_79:
	@%p4 bra 	$L__BB1_81;
	ld.shared.f64 	%fd982, [_ZZ27compute_acceleration_kernelPKdS0_S0_S0_iPdS1_S1_E4sm_m+288];
	ld.shared.f64 	%fd983, [_ZZ27compute_acceleration_kernelPKdS0_S0_S0_iPdS1_S1_E4sm_z+288];
	ld.shared.f64 	%fd984, [_ZZ27compute_acceleration_kernelPKdS0_S0_S0_iPdS1_S1_E4sm_y+288];
	ld.shared.f64 	%fd985, [_ZZ27compute_acceleration_kernelPKdS0_S0_S0_iPdS1_S1_E4sm_x+288];
	sub.f64 	%fd986, %fd985, %fd1430;
	sub.f64 	%fd987, %fd984, %fd1431;
	sub.f64 	%fd988, %fd983, %fd1432;
	mul.f64 	%fd989, %fd987, %fd987;
	fma.rn.f64 	%fd990, %fd986, %fd986, %fd989;
	fma.rn.f64 	%fd991, %fd988, %fd988, %fd990;
	add.f64 	%fd992, %fd991, 0d3F50624DD2F1A9FC;
	sqrt.rn.f64 	%fd993, %fd992;
	rcp.rn.f64 	%fd994, %fd993;
	mul.f64 	%fd995, %fd994, %fd994;
	mul.f64 	%fd996, %fd994, %fd995;
	mul.f64 	%fd997, %fd982, %fd996;
	fma.rn.f64 	%fd1437, %fd986, %fd997, %fd1437;
	fma.rn.f64 	%fd1438, %fd987, %fd997, %fd1438;
	fma.rn.f64 	%fd1439, %fd988, %fd997, %fd1439;
$L__BB1_81:
	@%p4 bra 	$L__BB1_83;
	ld.shared.f64 	%fd998, [_ZZ27compute_acceleration_kernelPKdS0_S0_S0_iPdS1_S1_E4sm_m+296];
	ld.shared.f64 	%fd999, [_ZZ27compute_acceleration_kernelPKdS0_S0_S0_iPdS1_S1_E4sm_z+296];
	ld.shared.f64 	%fd1000, [_ZZ27compute_acceleration_kernelPKdS0_S0_S0_iPdS1_S1_E4sm_y+296];
	ld.shared.f64 	%fd1001, [_ZZ27compute_acceleration_kernelPKdS0_S0_S0_iPdS1_S1_E4sm_x+296];
	sub.f64 	%fd1002, %fd1001, %fd1430;
	sub.f64 	%fd1003, %fd1000, %fd1431;
	sub.f64 	%fd1004, %fd999, %fd1432;
	mul.f64 	%fd1005, %fd1003, %fd1003;
	fma.rn.f64 	%fd1006, %fd1002, %fd1002, %fd1005;
	fma.rn.f64 	%fd1007, %fd1004, %fd1004, %fd1006;
	add.f64 	%fd1008, %fd1007, 0d3F50624DD2F1A9FC;
	sqrt.rn.f64 	%fd1009, %fd1008;
	rcp.rn.f64 	%fd1010, %fd1009;
	mul.f64 	%fd1011, %fd1010, %fd1010;
	mul.f64 	%fd1012, %fd1010, %fd1011;
	mul.f64 	%fd1013, %fd998, %fd1012;
	fma.rn.f64 	%fd1437, %fd1002, %fd1013, %fd1437;
	fma.rn.f64 	%fd1438, %fd1003, %fd1013, %fd1438;
	fma.rn.f64 	%fd1439, %fd1004, %fd1013, %fd1439;
$L__BB1_83:
	@%p4 bra 	$L__BB1_85;
	ld.shared.f64 	%fd1014, [_ZZ27compute_acceleration_kernelPKdS0_S0_S0_iPdS1_S1_E4sm_m+304];
	ld.shared.f64 	%fd1015, [_ZZ27compute_acceleration_kernelPKdS0_S0_S0_iPdS1_S1_E4sm_z+304];
	ld.shared.f64 	%fd1016, [_ZZ27compute_acceleration_kernelPKdS0_S0_S0_iPdS1_S1_E4sm_y+304];
	ld.shared.f64 	%fd1017, [_ZZ27compute_acceleration_kernelPKdS0_S0_S0_iPdS1_S1_E4sm_x+304];
	sub.f64 	%fd1018, %fd1017, %fd1430;
	sub.f64 	%fd1019, %fd1016, %fd1431;
	sub.f64 	%fd1020, %fd1015, %fd1432;
	mul.f64 	%fd1021, %fd1019, %fd1019;
	fma.rn.f64 	%fd1022, %fd1018, %fd1018, %fd1021;
	fma.rn.f64 	%fd1023, %fd1020, %fd1020, %fd1022;
	add.f64 	%fd1024, %fd1023, 0d3F50624DD2F1A9FC;
	sqrt.rn.f64 	%fd1025, %fd1024;
	rcp.rn.f64 	%fd1026, %fd1025;
	mul.f64 	%fd1027, %fd1026, %fd1026;
	mul.f64 	%fd1028, %fd1026, %fd1027;
	mul.f64 	%fd1029, %fd1014, %fd1028;
	fma.rn.f64 	%fd1437, %fd1018, %fd1029, %fd1437;
	fma.rn.f64 	%fd1438, %fd1019, %fd1029, %fd1438;
	fma.rn.f64 	%fd1439, %fd1020, %fd1029, %fd1439;
$L__BB1_85:
	@%p4 bra 	$L__BB1_87;
	ld.shared.f64 	%fd1030, [_ZZ27compute_acceleration_kernelPKdS0_S0_S0_iPdS1_S1_E4sm_m+312];
	ld.shared.f64 	%fd1031, [_ZZ27compute_acceleration_kernelPKdS0_S0_S0_iPdS1_S1_E4sm_z+312];
	ld.shared.f64 	%fd1032, [_ZZ27compute_acceleration_kernelPKdS0_S0_S0_iPdS1_S1_E4sm_y+312];
	ld.shared.f64 	%fd1033, [_ZZ27compute_acceleration_kernelPKdS0_S0_S0_iPdS1_S1_E4sm_x+312];
	sub.f64 	%fd1034, %fd1033, %fd1430;
	sub.f64 	%fd1035, %fd1032, %fd1431;
	sub.f64 	%fd1036, %fd1031, %fd1432;
	mul.f64 	%fd1037, %fd1035, %fd1035;
	fma.rn.f64 	%fd1038, %fd1034, %fd1034, %fd1037;
	fma.rn.f64 	%fd1039, %fd1036, %fd1036, %fd1038;
	add.f64 	%fd1040, %fd1039, 0d3F50624DD2F1A9FC;
	sqrt.rn.f64 	%fd1041, %fd1040;
	rcp.rn.f64 	%fd1042, %fd1041;
	mul.f64 	%fd1043, %fd1042, %fd1042;
	mul.f64 	%fd1044, %fd1042, %fd1043;
	mul.f64 	%fd1045, %fd1030, %fd1044;
	fma.rn.f64 	%fd1437, %fd1034, %fd1045, %fd1437;
	fma.rn.f64 	%fd1438, %fd1035, %fd1045, %fd1438;
	fma.rn.f64 	%fd1439, %fd1036, %fd1045, %fd1439;
$L__BB1_87:
	@%p4 bra 	$L__BB1_89;
	ld.shared.f64 	%fd1046, [_ZZ27compute_acceleration_kernelPKdS0_S0_S0_iPdS1_S1_E4sm_m+320];
	ld.shared.f64 	%fd1047, [_ZZ27compute_acceleration_kernelPKdS0_S0_S0_iPdS1_S1_E4sm_z+320];
	ld.shared.f64 	%fd1048, [_ZZ27compute_acceleration_kernelPKdS0_S0_S0_iPdS1_S1_E4sm_y+320];
	ld.shared.f64 	%fd1049, [_ZZ27compute_acceleration_kernelPKdS0_S0_S0_iPdS1_S1_E4sm_x+320];
	sub.f64 	%fd1050, %fd1049, %fd1430;
	sub.f64 	%fd1051, %fd1048, %fd1431;
	sub.f64 	%fd1052, %fd1047, %fd1432;
	mul.f64 	%fd1053, %fd1051, %fd1051;
	fma.rn.f64 	%fd1054, %fd1050, %fd1050, %fd1053;
	fma.rn.f64 	%fd1055, %fd1052, %fd1052, %fd1054;
	add.f64 	%fd1056, %fd1055, 0d3F50624DD2F1A9FC;
	sqrt.rn.f64 	%fd1057, %fd1056;
	rcp.rn.f64 	%fd1058, %fd1057;
	mul.f64 	%fd1059, %fd1058, %fd1058;
	mul.f64 	%fd1060, %fd1058, %fd1059;
	mul.f64 	%fd1061, %fd1046, %fd1060;
	fma.rn.f64 	%fd1437, %fd1050, %fd1061, %fd1437;
	fma.rn.f64 	%fd1438, %fd1051, %fd1061, %fd1438;
	fma.rn.f64 	%fd1439, %fd1052, %fd1061, %fd1439;
$L__BB1_89:
	@%p4 bra 	$L__BB1_91;
	ld.shared.f64 	%fd1062, [_ZZ27compute_acceleration_kernelPKdS0_S0_S0_iPdS1_S1_E4sm_m+328];
	ld.shared.f64 	%fd1063, [_ZZ27compute_acceleration_kernelPKdS0_S0_S0_iPdS1_S1_E4sm_z+328];
	ld.shared.f64 	%fd1064, [_ZZ27compute_acceleration_kernelPKdS0_S0_S0_iPdS1_S1_E4sm_y+328];
	ld.shared.f64 	%fd1065, [_ZZ27compute_acceleration_kernelPKdS0_S0_S0_iPdS1_S1_E4sm_x+328];
	sub.f64 	%fd1066, %fd1065, %fd1430;
	sub.f64 	%fd1067, %fd1064, %fd1431;
	sub.f64 	%fd1068, %fd1063, %fd1432;
	mul.f64 	%fd1069, %fd1067, %fd1067;
	fma.rn.f64 	%fd1070, %fd1066, %fd1066, %fd1069;
	fma.rn.f64 	%fd1071, %fd1068, %fd1068, %fd1070;
	add.f64 	%fd1072, %fd1071, 0d3F50624DD2F1A9FC;
	sqrt.rn.f64 	%fd1073, %fd1072;
	rcp.rn.f64 	%fd1074, %fd1073;
	mul.f64 	%fd1075, %fd1074, %fd1074;
	mul.f64 	%fd1076, %fd1074, %fd1075;
	mul.f64 	%fd1077, %fd1062, %fd1076;
	fma.rn.f64 	%fd1437, %fd1066, %fd1077, %fd1437;
	fma.rn.f64 	%fd1438, %fd1067, %fd1077, %fd1438;
	fma.rn.f64 	%fd1439, %fd1068, %fd1077, %fd1439;
$L__BB1_91:
	@%p4 bra 	$L__BB1_93;
	ld.shared.f64 	%fd1078, [_ZZ27compute_acceleration_kernelPKdS0_S0_S0_iPdS1_S1_E4sm_m+336];
	ld.shared.f64 	%fd1079, [_ZZ27compute_acceleration_kernelPKdS0_S0_S0_iPdS1_S1_E4sm_z+336];
	ld.shared.f64 	%fd1080, [_ZZ27compute_acceleration_kernelPKdS0_S0_S0_iPdS1_S1_E4sm_y+336];
	ld.shared.f64 	%fd1081, [_ZZ27compute_acceleration_kernelPKdS0_S0_S0_iPdS1_S1_E4sm_x+336];
	sub.f64 	%fd1082, %fd1081, %fd1430;
	sub.f64 	%fd1083, %fd1080, %fd1431;
	sub.f64 	%fd1084, %fd1079, %fd1432;
	mul.f64 	%fd1085, %fd1083, %fd1083;
	fma.rn.f64 	%fd1086, %fd1082, %fd1082, %fd1085;
	fma.rn.f64 	%fd1087, %fd1084, %fd1084, %fd1086;
	add.f64 	%fd1088, %fd1087, 0d3F50624DD2F1A9FC;
	sqrt.rn.f64 	%fd1089, %fd1088;
	rcp.rn.f64 	%fd1090, %fd1089;
	mul.f64 	%fd1091, %fd1090, %fd1090;
	mul.f64 	%fd1092, %fd1090, %fd1091;
	mul.f64 	%fd1093, %fd1078, %fd1092;
	fma.rn.f64 	%fd1437, %fd1082, %fd1093, %fd1437;
	fma.rn.f64 	%fd1438, %fd1083, %fd1093, %fd1438;
	fma.rn.f64 	%fd1439, %fd1084, %fd1093, %fd1439;
$L__BB1_93:
	@%p4 bra 	$L__BB1_95;
	ld.shared.f64 	%fd1094, [_ZZ27compute_acceleration_kernelPKdS0_S0_S0_iPdS1_S1_E4sm_m+344];
	ld.shared.f64 	%fd1095, [_ZZ27compute_acceleration_kernelPKdS0_S0_S0_iPdS1_S1_E4sm_z+344];
	ld.shared.f64 	%fd1096, [_ZZ27compute_acceleration_kernelPKdS0_S0_S0_iPdS1_S1_E4sm_y+344];
	ld.shared.f64 	%fd1097, [_ZZ27compute_acceleration_kernelPKdS0_S0_S0_iPdS1_S1_E4sm_x+344];
	sub.f64 	%fd1098, %fd1097, %fd1430;
	sub.f64 	%fd1099, %fd1096, %fd1431;
	sub.f64 	%fd1100, %fd1095, %fd1432;
	mul.f64 	%fd1101, %fd1099, %fd1099;
	fma.rn.f64 	%fd1102, %fd1098, %fd1098, %fd1101;
	fma.rn.f64 	%fd1103, %fd1100, %fd1100, %fd1102;
	add.f64 	%fd1104, %fd1103, 0d3F50624DD2F1A9FC;
	sqrt.rn.f64 	%fd1105, %fd1104;
	rcp.rn.f64 	%fd1106, %fd1105;
	mul.f64 	%fd1107, %fd1106, %fd1106;
	mul.f64 	%fd1108, %fd1106, %fd1107;
	mul.f64 	%fd1109, %fd1094, %fd1108;
	fma.rn.f64 	%fd1437, %fd1098, %fd1109, %fd1437;
	fma.rn.f64 	%fd1438, %fd1099, %fd1109, %fd1438;
	fma.rn.f64 	%fd1439, %fd1100, %fd1109, %fd1439;
$L__BB1_95:
	@%p4 bra 	$L__BB1_97;
	ld.shared.f64 	%fd1110, [_ZZ27compute_acceleration_kernelPKdS0_S0_S0_iPdS1_S1_E4sm_m+352];
	ld.shared.f64 	%fd1111, [_ZZ27compute_acceleration_kernelPKdS0_S0_S0_iPdS1_S1_E4sm_z+352];
	ld.shared.f64 	%fd1112, [_ZZ27compute_acceleration_kernelPKdS0_S0_S0_iPdS1_S1_E4sm_y+352];
	ld.shared.f64 	%fd1113, [_ZZ27compute_acceleration_kernelPKdS0_S0_S0_iPdS1_S1_E4sm_x+352];
	sub.f64 	%fd1114, %fd1113, %fd1430;
	sub.f64 	%fd1115, %fd1112, %fd1431;
	sub.f64 	%fd1116, %fd1111, %fd1432;
	mul.f64 	%fd1117, %fd1115, %fd1115;
	fma.rn.f64 	%fd1118, %fd1114, %fd1114, %fd1117;
	fma.rn.f64 	%fd1119, %fd1116, %fd1116, %fd1118;
	add.f64 	%fd1120, %fd1119, 0d3F50624DD2F1A9FC;
	sqrt.rn.f64 	%fd1121, %fd1120;
	rcp.rn.f64 	%fd1122, %fd1121;
	mul.f64 	%fd1123, %fd1122, %fd1122;
	mul.f64 	%fd1124, %fd1122, %fd1123;
	mul.f64 	%fd1125, %fd1110, %fd1124;
	fma.rn.f64 	%fd1437, %fd1114, %fd1125, %fd1437;
	fma.rn.f64 	%fd1438, %fd1115, %fd1125, %fd1438;
	fma.rn.f64 	%fd1439, %fd1116, %fd1125, %fd1439;
$L__BB1_97:
	@%p4 bra 	$L__BB1_99;
	ld.shared.f64 	%fd1126, [_ZZ27compute_acceleration_kernelPKdS0_S0_S0_iPdS1_S1_E4sm_m+360];
	ld.shared.f64 	%fd1127, [_ZZ27compute_acceleration_kernelPKdS0_S0_S0_iPdS1_S1_E4sm_z+360];
	ld.shared.f64 	%fd1128, [_ZZ27compute_acceleration_kernelPKdS0_S0_S0_iPdS1_S1_E4sm_y+360];
	ld.shared.f64 	%fd1129, [_ZZ27compute_acceleration_kernelPKdS0_S0_S0_iPdS1_S1_E4sm_x+360];
	sub.f64 	%fd1130, %fd1129, %fd1430;
	sub.f64 	%fd1131, %fd1128, %fd1431;
	sub.f64 	%fd1132, %fd1127, %fd1432;
	mul.f64 	%fd1133, %fd1131, %fd1131;
	fma.rn.f64 	%fd1134, %fd1130, %fd1130, %fd1133;
	fma.rn.f64 	%fd1135, %fd1132, %fd1132, %fd1134;
	add.f64 	%fd1136, %fd1135, 0d3F50624DD2F1A9FC;
	sqrt.rn.f64 	%fd1137, %fd1136;
	rcp.rn.f64 	%fd1138, %fd1137;
	mul.f64 	%fd1139, %fd1138, %fd1138;
	mul.f64 	%fd1140, %fd1138, %fd1139;
	mul.f64 	%fd1141, %fd1126, %fd1140;
	fma.rn.f64 	%fd1437, %fd1130, %fd1141, %fd1437;
	fma.rn.f64 	%fd1438, %fd1131, %fd1141, %fd1438;
	fma.rn.f64 	%fd1439, %fd1132, %fd1141, %fd1439;
$L__BB1_99:
	@%p4 bra 	$L__BB1_101;
	ld.shared.f64 	%fd1142, [_ZZ27compute_acceleration_kernelPKdS0_S0_S0_iPdS1_S1_E4sm_m+368];
	ld.shared.f64 	%fd1143, [_ZZ27compute_acceleration_kernelPKdS0_S0_S0_iPdS1_S1_E4sm_z+368];
	ld.shared.f64 	%fd1144, [_ZZ27compute_acceleration_kernelPKdS0_S0_S0_iPdS1_S1_E4sm_y+368];
	ld.shared.f64 	%fd1145, [_ZZ27compute_acceleration_kernelPKdS0_S0_S0_iPdS1_S1_E4sm_x+368];
	sub.f64 	%fd1146, %fd1145, %fd1430;
	sub.f64 	%fd1147, %fd1144, %fd1431;
	sub.f64 	%fd1148, %fd1143, %fd1432;
	mul.f64 	%fd1149, %fd1147, %fd1147;
	fma.rn.f64 	%fd1150, %fd1146, %fd1146, %fd1149;
	fma.rn.f64 	%fd1151, %fd1148, %fd1148, %fd1150;
	add.f64 	%fd1152, %fd1151, 0d3F50624DD2F1A9FC;
	sqrt.rn.f64 	%fd1153, %fd1152;
	rcp.rn.f64 	%fd1154, %fd1153;
	mul.f64 	%fd1155, %fd1154, %fd1154;
	mul.f64 	%fd1156, %fd1154, %fd1155;
	mul.f64 	%fd1157, %fd1142, %fd1156;
	fma.rn.f64 	%fd1437, %fd1146, %fd1157, %fd1437;
	fma.rn.f64 	%fd1438, %fd1147, %fd1157, %fd1438;
	fma.rn.f64 	%fd1439, %fd1148, %fd1157, %fd1439;
$L__BB1_101:
	@%p4 bra 	$L__BB1_103;
	ld.shared.f64 	%fd1158, [_ZZ27compute_acceleration_kernelPKdS0_S0_S0_iPdS1_S1_E4sm_m+376];
	ld.shared.f64 	%fd1159, [_ZZ27compute_acceleration_kernelPKdS0_S0_S0_iPdS1_S1_E4sm_z+376];
	ld.shared.f64 	%fd1160, [_ZZ27compute_acceleration_kernelPKdS0_S0_S0_iPdS1_S1_E4sm_y+376];
	ld.shared.f64 	%fd1161, [_ZZ27compute_acceleration_kernelPKdS0_S0_S0_iPdS1_S1_E4sm_x+376];
	sub.f64 	%fd1162, %fd1161, %fd1430;
	sub.f64 	%fd1163, %fd1160, %fd1431;
	sub.f64 	%fd1164, %fd1159, %fd1432;
	mul.f64 	%fd1165, %fd1163, %fd1163;
	fma.rn.f64 	%fd1166, %fd1162, %fd1162, %fd1165;
	fma.rn.f64 	%fd1167, %fd1164, %fd1164, %fd1166;
	add.f64 	%fd1168, %fd1167, 0d3F50624DD2F1A9FC;
	sqrt.rn.f64 	%fd1169, %fd1168;
	rcp.rn.f64 	%fd1170, %fd1169;
	mul.f64 	%fd1171, %fd1170, %fd1170;
	mul.f64 	%fd1172, %fd1170, %fd1171;
	mul.f64 	%fd1173, %fd1158, %fd1172;
	fma.rn.f64 	%fd1437, %fd1162, %fd1173, %fd1437;
	fma.rn.f64 	%fd1438, %fd1163, %fd1173, %fd1438;
	fma.rn.f64 	%fd1439, %fd1164, %fd1173, %fd1439;
$L__BB1_103:
	@%p4 bra 	$L__BB1_105;
	ld.shared.f64 	%fd1174, [_ZZ27compute_acceleration_kernelPKdS0_S0_S0_iPdS1_S1_E4sm_m+384];
	ld.shared.f64 	%fd1175, [_ZZ27compute_acceleration_kernelPKdS0_S0_S0_iPdS1_S1_E4sm_z+384];
	ld.shared.f64 	%fd1176, [_ZZ27compute_acceleration_kernelPKdS0_S0_S0_iPdS1_S1_E4sm_y+384];
	ld.shared.f64 	%fd1177, [_ZZ27compute_acceleration_kernelPKdS0_S0_S0_iPdS1_S1_E4sm_x+384];
	sub.f64 	%fd1178, %fd1177, %fd1430;
	sub.f64 	%fd1179, %fd1176, %fd1431;
	sub.f64 	%fd1180, %fd1175, %fd1432;
	mul.f64 	%fd1181, %fd1179, %fd1179;
	fma.rn.f64 	%fd1182, %fd1178, %fd1178, %fd1181;
	fma.rn.f64 	%fd1183, %fd1180, %fd1180, %fd1182;
	add.f64 	%fd1184, %fd1183, 0d3F50624DD2F1A9FC;
	sqrt.rn.f64 	%fd1185, %fd1184;
	rcp.rn.f64 	%fd1186, %fd1185;
	mul.f64 	%fd1187, %fd1186, %fd1186;
	mul.f64 	%fd1188, %fd1186, %fd1187;
	mul.f64 	%fd1189, %fd1174, %fd1188;
	fma.rn.f64 	%fd1437, %fd1178, %fd1189, %fd1437;
	fma.rn.f64 	%fd1438, %fd1179, %fd1189, %fd1438;
	fma.rn.f64 	%fd1439, %fd1180, %fd1189, %fd1439;
$L__BB1_105:
	@%p4 bra 	$L__BB1_107;
	ld.shared.f64 	%fd1190, [_ZZ27compute_acceleration_kernelPKdS0_S0_S0_iPdS1_S1_E4sm_m+392];
	ld.shared.f64 	%fd1191, [_ZZ27compute_acceleration_kernelPKdS0_S0_S0_iPdS1_S1_E4sm_z+392];
	ld.shared.f64 	%fd1192, [_ZZ27compute_acceleration_kernelPKdS0_S0_S0_iPdS1_S1_E4sm_y+392];
	ld.shared.f64 	%fd1193, [_ZZ27compute_acceleration_kernelPKdS0_S0_S0_iPdS1_S1_E4sm_x+392];
	sub.f64 	%fd1194, %fd1193, %fd1430;
	sub.f64 	%fd1195, %fd1192, %fd1431;
	sub.f64 	%fd1196, %fd1191, %fd1432;
	mul.f64 	%fd1197, %fd1195, %fd1195;
	fma.rn.f64 	%fd1198, %fd1194, %fd1194, %fd1197;
	fma.rn.f64 	%fd1199, %fd1196, %fd1196, %fd1198;
	add.f64 	%fd1200, %fd1199, 0d3F50624DD2F1A9FC;
	sqrt.rn.f64 	%fd1201, %fd1200;
	rcp.rn.f64 	%fd1202, %fd1201;
	mul.f64 	%fd1203, %fd1202, %fd1202;
	mul.f64 	%fd1204, %fd1202, %fd1203;
	mul.f64 	%fd1205, %fd1190, %fd1204;
	fma.rn.f64 	%fd1437, %fd1194, %fd1205, %fd1437;
	fma.rn.f64 	%fd1438, %fd1195, %fd1205, %fd1438;
	fma.rn.f64 	%fd1439, %fd1196, %fd1205, %fd1439;
$L__BB1_107:
	@%p4 bra 	$L__BB1_109;
	ld.shared.f64 	%fd1206, [_ZZ27compute_acceleration_kernelPKdS0_S0_S0_iPdS1_S1_E4sm_m+400];
	ld.shared.f64 	%fd1207, [_ZZ27compute_acceleration_kernelPKdS0_S0_S0_iPdS1_S1_E4sm_z+400];
	ld.shared.f64 	%fd1208, [_ZZ27compute_acceleration_kernelPKdS0_S0_S0_iPdS1_S1_E4sm_y+400];
	ld.shared.f64 	%fd1209, [_ZZ27compute_acceleration_kernelPKdS0_S0_S0_iPdS1_S1_E4sm_x+400];
	sub.f64 	%fd1210, %fd1209, %fd1430;
	sub.f64 	%fd1211, %fd1208, %fd1431;
	sub.f64 	%fd1212, %fd1207, %fd1432;
	mul.f64 	%fd1213, %fd1211, %fd1211;
	fma.rn.f64 	%fd1214, %fd1210, %fd1210, %fd1213;
	fma.rn.f64 	%fd1215, %fd1212, %fd1212, %fd1214;
	add.f64 	%fd1216, %fd1215, 0d3F50624DD2F1A9FC;
	sqrt.rn.f64 	%fd1217, %fd1216;
	rcp.rn.f64 	%fd1218, %fd1217;
	mul.f64 	%fd1219, %fd1218, %fd1218;
	mul.f64 	%fd1220, %fd1218, %fd1219;
	mul.f64 	%fd1221, %fd1206, %fd1220;
	fma.rn.f64 	%fd1437, %fd1210, %fd1221, %fd1437;
	fma.rn.f64 	%fd1438, %fd1211, %fd1221, %fd1438;
	fma.rn.f64 	%fd1439, %fd1212, %fd1221, %fd1439;
$L__BB1_109:
	@%p4 bra 	$L__BB1_111;
	ld.shared.f64 	%fd1222, [_ZZ27compute_acceleration_kernelPKdS0_S0_S0_iPdS1_S1_E4sm_m+408];
	ld.shared.f64 	%fd1223, [_ZZ27compute_acceleration_kernelPKdS0_S0_S0_iPdS1_S1_E4sm_z+408];
	ld.shared.f64 	%fd1224, [_ZZ27compute_acceleration_kernelPKdS0_S0_S0_iPdS1_S1_E4sm_y+408];
	ld.shared.f64 	%fd1225, [_ZZ27compute_acceleration_kernelPKdS0_S0_S0_iPdS1_S1_E4sm_x+408];
	sub.f64 	%fd1226, %fd1225, %fd1430;
	sub.f64 	%fd1227, %fd1224, %fd1431;
	sub.f64 	%fd1228, %fd1223, %fd1432;
	mul.f64 	%fd1229, %fd1227, %fd1227;
	fma.rn.f64 	%fd1230, %fd1226, %fd1226, %fd1229;
	fma.rn.f64 	%fd1231, %fd1228, %fd1228, %fd1230;
	add.f64 	%fd1232, %fd1231, 0d3F50624DD2F1A9FC;
	sqrt.rn.f64 	%fd1233, %fd1232;
	rcp.rn.f64 	%fd1234, %fd1233;
	mul.f64 	%fd1235, %fd1234, %fd1234;
	mul.f64 	%fd1236, %fd1234, %fd1235;
	mul.f64 	%fd1237, %fd1222, %fd1236;
	fma.rn.f64 	%fd1437, %fd1226, %fd1237, %fd1437;
	fma.rn.f64 	%fd1438, %fd1227, %fd1237, %fd1438;
	fma.rn.f64 	%fd1439, %fd1228, %fd1237, %fd1439;
$L__BB1_111:
	@%p4 bra 	$L__BB1_113;
	ld.shared.f64 	%fd1238, [_ZZ27compute_acceleration_kernelPKdS0_S0_S0_iPdS1_S1_E4sm_m+416];
	ld.shared.f64 	%fd1239, [_ZZ27compute_acceleration_kernelPKdS0_S0_S0_iPdS1_S1_E4sm_z+416];
	ld.shared.f64 	%fd1240, [_ZZ27compute_acceleration_kernelPKdS0_S0_S0_iPdS1_S1_E4sm_y+416];
	ld.shared.f64 	%fd1241, [_ZZ27compute_acceleration_kernelPKdS0_S0_S0_iPdS1_S1_E4sm_x+416];
	sub.f64 	%fd1242, %fd1241, %fd1430;
	sub.f64 	%fd1243, %fd1240, %fd1431;
	sub.f64 	%fd1244, %fd1239, %fd1432;
	mul.f64 	%fd1245, %fd1243, %fd1243;
	fma.rn.f64 	%fd1246, %fd1242, %fd1242, %fd1245;
	fma.rn.f64 	%fd1247, %fd1244, %fd1244, %fd1246;
	add.f64 	%fd1248, %fd1247, 0d3F50624DD2F1A9FC;
	sqrt.rn.f64 	%fd1249, %fd1248;
	rcp.rn.f64 	%fd1250, %fd1249;
	mul.f64 	%fd1251, %fd1250, %fd1250;
	mul.f64 	%fd1252, %fd1250, %fd1251;
	mul.f64 	%fd1253, %fd1238, %fd1252;
	fma.rn.f64 	%fd1437, %fd1242, %fd1253, %fd1437;
	fma.rn.f64 	%fd1438, %fd1243, %fd1253, %fd1438;
	fma.rn.f64 	%fd1439, %fd1244, %fd1253, %fd1439;
$L__BB1_113:
	@%p4 bra 	$L__BB1_115;
	ld.shared.f64 	%fd1254, [_ZZ27compute_acceleration_kernelPKdS0_S0_S0_iPdS1_S1_E4sm_m+424];
	ld.shared.f64 	%fd1255, [_ZZ27compute_acceleration_kernelPKdS0_S0_S0_iPdS1_S1_E4sm_z+424];
	ld.shared.f64 	%fd1256, [_ZZ27compute_acceleration_kernelPKdS0_S0_S0_iPdS1_S1_E4sm_y+424];
	ld.shared.f64 	%fd1257, [_ZZ27compute_acceleration_kernelPKdS0_S0_S0_iPdS1_S1_E4sm_x+424];
	sub.f64 	%fd1258, %fd1257, %fd1430;
	sub.f64 	%fd1259, %fd1256, %fd1431;
	sub.f64 	%fd1260, %fd1255, %fd1432;
	mul.f64 	%fd1261, %fd1259, %fd1259;
	fma.rn.f64 	%fd1262, %fd1258, %fd1258, %fd1261;
	fma.rn.f64 	%fd1263, %fd1260, %fd1260, %fd1262;
	add.f64 	%fd1264, %fd1263, 0d3F50624DD2F1A9FC;
	sqrt.rn.f64 	%fd1265, %fd1264;
	rcp.rn.f64 	%fd1266, %fd1265;
	mul.f64 	%fd1267, %fd1266, %fd1266;
	mul.f64 	%fd1268, %fd1266, %fd1267;
	mul.f64 	%fd1269, %fd1254, %fd1268;
	fma.rn.f64 	%fd1437, %fd1258, %fd1269, %fd1437;
	fma.rn.f64 	%fd1438, %fd1259, %fd1269, %fd1438;
	fma.rn.f64 	%fd1439, %fd1260, %fd1269, %fd1439;
$L__BB1_115:
	@%p4 bra 	$L__BB1_117;
	ld.shared.f64 	%fd1270, [_ZZ27compute_acceleration_kernelPKdS0_S0_S0_iPdS1_S1_E4sm_m+432];
	ld.shared.f64 	%fd1271, [_ZZ27compute_acceleration_kernelPKdS0_S0_S0_iPdS1_S1_E4sm_z+432];
	ld.shared.f64 	%fd1272, [_ZZ27compute_acceleration_kernelPKdS0_S0_S0_iPdS1_S1_E4sm_y+432];
	ld.shared.f64 	%fd1273, [_ZZ27compute_acceleration_kernelPKdS0_S0_S0_iPdS1_S1_E4sm_x+432];
	sub.f64 	%fd1274, %fd1273, %fd1430;
	sub.f64 	%fd1275, %fd1272, %fd1431;
	sub.f64 	%fd1276, %fd1271, %fd1432;
	mul.f64 	%fd1277, %fd1275, %fd1275;
	fma.rn.f64 	%fd1278, %fd1274, %fd1274, %fd1277;
	fma.rn.f64 	%fd1279, %fd1276, %fd1276, %fd1278;
	add.f64 	%fd1280, %fd1279, 0d3F50624DD2F1A9FC;
	sqrt.rn.f64 	%fd1281, %fd1280;
	rcp.rn.f64 	%fd1282, %fd1281;
	mul.f64 	%fd1283, %fd1282, %fd1282;
	mul.f64 	%fd1284, %fd1282, %fd1283;
	mul.f64 	%fd1285, %fd1270, %fd1284;
	fma.rn.f64 	%fd1437, %fd1274, %fd1285, %fd1437;
	fma.rn.f64 	%fd1438, %fd1275, %fd1285, %fd1438;
	fma.rn.f64 	%fd1439, %fd1276, %fd1285, %fd1439;
$L__BB1_117:
	@%p4 bra 	$L__BB1_119;
	ld.shared.f64 	%fd1286, [_ZZ27compute_acceleration_kernelPKdS0_S0_S0_iPdS1_S1_E4sm_m+440];
	ld.shared.f64 	%fd1287, [_ZZ27compute_acceleration_kernelPKdS0_S0_S0_iPdS1_S1_E4sm_z+440];
	ld.shared.f64 	%fd1288, [_ZZ27compute_acceleration_kernelPKdS0_S0_S0_iPdS1_S1_E4sm_y+440];
	ld.shared.f64 	%fd1289, [_ZZ27compute_acceleration_kernelPKdS0_S0_S0_iPdS1_S1_E4sm_x+440];
	sub.f64 	%fd1290, %fd1289, %fd1430;
	sub.f64 	%fd1291, %fd1288, %fd1431;
	sub.f64 	%fd1292, %fd1287, %fd1432;
	mul.f64 	%fd1293, %fd1291, %fd1291;
	fma.rn.f64 	%fd1294, %fd1290, %fd1290, %fd1293;
	fma.rn.f64 	%fd1295, %fd1292, %fd1292, %fd1294;
	add.f64 	%fd1296, %fd1295, 0d3F50624DD2F1A9FC;
	sqrt.rn.f64 	%fd1297, %fd1296;
	rcp.rn.f64 	%fd1298, %fd1297;
	mul.f64 	%fd1299, %fd1298, %fd1298;
	mul.f64 	%fd1300, %fd1298, %fd1299;
	mul.f64 	%fd1301, %fd1286, %fd1300;
	fma.rn.f64 	%fd1437, %fd1290, %fd1301, %fd1437;
	fma.rn.f64 	%fd1438, %fd1291, %fd1301, %fd1438;
	fma.rn.f64 	%fd1439, %fd1292, %fd1301, %fd1439;
$L__BB1_119:
	@%p4 bra 	$L__BB1_121;
	ld.shared.f64 	%fd1302, [_ZZ27compute_acceleration_kernelPKdS0_S0_S0_iPdS1_S1_E4sm_m+448];
	ld.shared.f64 	%fd1303, [_ZZ27compute_acceleration_kernelPKdS0_S0_S0_iPdS1_S1_E4sm_z+448];
	ld.shared.f64 	%fd1304, [_ZZ27compute_acceleration_kernelPKdS0_S0_S0_iPdS1_S1_E4sm_y+448];
	ld.shared.f64 	%fd1305, [_ZZ27compute_acceleration_kernelPKdS0_S0_S0_iPdS1_S1_E4sm_x+448];
	sub.f64 	%fd1306, %fd1305, %fd1430;
	sub.f64 	%fd1307, %fd1304, %fd1431;
	sub.f64 	%fd1308, %fd1303, %fd1432;
	mul.f64 	%fd1309, %fd1307, %fd1307;
	fma.rn.f64 	%fd1310, %fd1306, %fd1306, %fd1309;
	fma.rn.f64 	%fd1311, %fd1308, %fd1308, %fd1310;
	add.f64 	%fd1312, %fd1311, 0d3F50624DD2F1A9FC;
	sqrt.rn.f64 	%fd1313, %fd1312;
	rcp.rn.f64 	%fd1314, %fd1313;
	mul.f64 	%fd1315, %fd1314, %fd1314;
	mul.f64 	%fd1316, %fd1314, %fd1315;
	mul.f64 	%fd1317, %fd1302, %fd1316;
	fma.rn.f64 	%fd1437, %fd1306, %fd1317, %fd1437;
	fma.rn.f64 	%fd1438, %fd1307, %fd1317, %fd1438;
	fma.rn.f64 	%fd1439, %fd1308, %fd1317, %fd1439;
$L__BB1_121:
	@%p4 bra 	$L__BB1_123;
	ld.shared.f64 	%fd1318, [_ZZ27compute_acceleration_kernelPKdS0_S0_S0_iPdS1_S1_E4sm_m+456];
	ld.shared.f64 	%fd1319, [_ZZ27compute_acceleration_kernelPKdS0_S0_S0_iPdS1_S1_E4sm_z+456];
	ld.shared.f64 	%fd1320, [_ZZ27compute_acceleration_kernelPKdS0_S0_S0_iPdS1_S1_E4sm_y+456];
	ld.shared.f64 	%fd1321, [_ZZ27compute_acceleration_kernelPKdS0_S0_S0_iPdS1_S1_E4sm_x+456];
	sub.f64 	%fd1322, %fd1321, %fd1430;
	sub.f64 	%fd1323, %fd1320, %fd1431;
	sub.f64 	%fd1324, %fd1319, %fd1432;
	mul.f64 	%fd1325, %fd1323, %fd1323;
	fma.rn.f64 	%fd1326, %fd1322, %fd1322, %fd1325;
	fma.rn.f64 	%fd1327, %fd1324, %fd1324, %fd1326;
	add.f64 	%fd1328, %fd1327, 0d3F50624DD2F1A9FC;
	sqrt.rn.f64 	%fd1329, %fd1328;
	rcp.rn.f64 	%fd1330, %fd1329;
	mul.f64 	%fd1331, %fd1330, %fd1330;
	mul.f64 	%fd1332, %fd1330, %fd1331;
	mul.f64 	%fd1333, %fd1318, %fd1332;
	fma.rn.f64 	%fd1437, %fd1322, %fd1333, %fd1437;
	fma.rn.f64 	%fd1438, %fd1323, %fd1333, %fd1438;
	fma.rn.f64 	%fd1439, %fd1324, %fd1333, %fd1439;
$L__BB1_123:
	@%p4 bra 	$L__BB1_125;
	ld.shared.f64 	%fd1334, [_ZZ27compute_acceleration_kernelPKdS0_S0_S0_iPdS1_S1_E4sm_m+464];
	ld.shared.f64 	%fd1335, [_ZZ27compute_acceleration_kernelPKdS0_S0_S0_iPdS1_S1_E4sm_z+464];
	ld.shared.f64 	%fd1336, [_ZZ27compute_acceleration_kernelPKdS0_S0_S0_iPdS1_S1_E4sm_y+464];
	ld.shared.f64 	%fd1337, [_ZZ27compute_acceleration_kernelPKdS0_S0_S0_iPdS1_S1_E4sm_x+464];
	sub.f64 	%fd1338, %fd1337, %fd1430;
	sub.f64 	%fd1339, %fd1336, %fd1431;
	sub.f64 	%fd1340, %fd1335, %fd1432;
	mul.f64 	%fd1341, %fd1339, %fd1339;
	fma.rn.f64 	%fd1342, %fd1338, %fd1338, %fd1341;
	fma.rn.f64 	%fd1343, %fd1340, %fd1340, %fd1342;
	add.f64 	%fd1344, %fd1343, 0d3F50624DD2F1A9FC;
	sqrt.rn.f64 	%fd1345, %fd1344;
	rcp.rn.f64 	%fd1346, %fd1345;
	mul.f64 	%fd1347, %fd1346, %fd1346;
	mul.f64 	%fd1348, %fd1346, %fd1347;
	mul.f64 	%fd1349, %fd1334, %fd1348;
	fma.rn.f64 	%fd1437, %fd1338, %fd1349, %fd1437;
	fma.rn.f64 	%fd1438, %fd1339, %fd1349, %fd1438;
	fma.rn.f64 	%fd1439, %fd1340, %fd1349, %fd1439;
$L__BB1_125:
	@%p4 bra 	$L__BB1_127;
	ld.shared.f64 	%fd1350, [_ZZ27compute_acceleration_kernelPKdS0_S0_S0_iPdS1_S1_E4sm_m+472];
	ld.shared.f64 	%fd1351, [_ZZ27compute_acceleration_kernelPKdS0_S0_S0_iPdS1_S1_E4sm_z+472];
	ld.shared.f64 	%fd1352, [_ZZ27compute_acceleration_kernelPKdS0_S0_S0_iPdS1_S1_E4sm_y+472];
	ld.shared.f64 	%fd1353, [_ZZ27compute_acceleration_kernelPKdS0_S0_S0_iPdS1_S1_E4sm_x+472];
	sub.f64 	%fd1354, %fd1353, %fd1430;
	sub.f64 	%fd1355, %fd1352, %fd1431;
	sub.f64 	%fd1356, %fd1351, %fd1432;
	mul.f64 	%fd1357, %fd1355, %fd1355;
	fma.rn.f64 	%fd1358, %fd1354, %fd1354, %fd1357;
	fma.rn.f64 	%fd1359, %fd1356, %fd1356, %fd1358;
	add.f64 	%fd1360, %fd1359, 0d3F50624DD2F1A9FC;
	sqrt.rn.f64 	%fd1361, %fd1360;
	rcp.rn.f64 	%fd1362, %fd1361;
	mul.f64 	%fd1363, %fd1362, %fd1362;
	mul.f64 	%fd1364, %fd1362, %fd1363;
	mul.f64 	%fd1365, %fd1350, %fd1364;
	fma.rn.f64 	%fd1437, %fd1354, %fd1365, %fd1437;
	fma.rn.f64 	%fd1438, %fd1355, %fd1365, %fd1438;
	fma.rn.f64 	%fd1439, %fd1356, %fd1365, %fd1439;
$L__BB1_127:
	@%p4 bra 	$L__BB1_129;
	ld.shared.f64 	%fd1366, [_ZZ27compute_acceleration_kernelPKdS0_S0_S0_iPdS1_S1_E4sm_m+480];
	ld.shared.f64 	%fd1367, [_ZZ27compute_acceleration_kernelPKdS0_S0_S0_iPdS1_S1_E4sm_z+480];
	ld.shared.f64 	%fd1368, [_ZZ27compute_acceleration_kernelPKdS0_S0_S0_iPdS1_S1_E4sm_y+480];
	ld.shared.f64 	%fd1369, [_ZZ27compute_acceleration_kernelPKdS0_S0_S0_iPdS1_S1_E4sm_x+480];
	sub.f64 	%fd1370, %fd1369, %fd1430;
	sub.f64 	%fd1371, %fd1368, %fd1431;
	sub.f64 	%fd1372, %fd1367, %fd1432;
	mul.f64 	%fd1373, %fd1371, %fd1371;
	fma.rn.f64 	%fd1374, %fd1370, %fd1370, %fd1373;
	fma.rn.f64 	%fd1375, %fd1372, %fd1372, %fd1374;
	add.f64 	%fd1376, %fd1375, 0d3F50624DD2F1A9FC;
	sqrt.rn.f64 	%fd1377, %fd1376;
	rcp.rn.f64 	%fd1378, %fd1377;
	mul.f64 	%fd1379, %fd1378, %fd1378;
	mul.f64 	%fd1380, %fd1378, %fd1379;
	mul.f64 	%fd1381, %fd1366, %fd1380;
	fma.rn.f64 	%fd1437, %fd1370, %fd1381, %fd1437;
	fma.rn.f64 	%fd1438, %fd1371, %fd1381, %fd1438;
	fma.rn.f64 	%fd1439, %fd1372, %fd1381, %fd1439;
$L__BB1_129:
	@%p4 bra 	$L__BB1_131;
	ld.shared.f64 	%fd1382, [_ZZ27compute_acceleration_kernelPKdS0_S0_S0_iPdS1_S1_E4sm_m+488];
	ld.shared.f64 	%fd1383, [_ZZ27compute_acceleration_kernelPKdS0_S0_S0_iPdS1_S1_E4sm_z+488];
	ld.shared.f64 	%fd1384, [_ZZ27compute_acceleration_kernelPKdS0_S0_S0_iPdS1_S1_E4sm_y+488];
	ld.shared.f64 	%fd1385, [_ZZ27compute_acceleration_kernelPKdS0_S0_S0_iPdS1_S1_E4sm_x+488];
	sub.f64 	%fd1386, %fd1385, %fd1430;
	sub.f64 	%fd1387, %fd1384, %fd1431;
	sub.f64 	%fd1388, %fd1383, %fd1432;
	mul.f64 	%fd1389, %fd1387, %fd1387;
	fma.rn.f64 	%fd1390, %fd1386, %fd1386, %fd1389;
	fma.rn.f64 	%fd1391, %fd1388, %fd1388, %fd1390;
	add.f64 	%fd1392, %fd1391, 0d3F50624DD2F1A9FC;
	sqrt.rn.f64 	%fd1393, %fd1392;
	rcp.rn.f64 	%fd1394, %fd1393;
	mul.f64 	%fd1395, %fd1394, %fd1394;
	mul.f64 	%fd1396, %fd1394, %fd1395;
	mul.f64 	%fd1397, %fd1382, %fd1396;
	fma.rn.f64 	%fd1437, %fd1386, %fd1397, %fd1437;
	fma.rn.f64 	%fd1438, %fd1387, %fd1397, %fd1438;
	fma.rn.f64 	%fd1439, %fd1388, %fd1397, %fd1439;
$L__BB1_131:
	@%p4 bra 	$L__BB1_133;
	ld.shared.f64 	%fd1398, [_ZZ27compute_acceleration_kernelPKdS0_S0_S0_iPdS1_S1_E4sm_m+496];
	ld.shared.f64 	%fd1399, [_ZZ27compute_acceleration_kernelPKdS0_S0_S0_iPdS1_S1_E4sm_z+496];
	ld.shared.f64 	%fd1400, [_ZZ27compute_acceleration_kernelPKdS0_S0_S0_iPdS1_S1_E4sm_y+496];
	ld.shared.f64 	%fd1401, [_ZZ27compute_acceleration_kernelPKdS0_S0_S0_iPdS1_S1_E4sm_x+496];
	sub.f64 	%fd1402, %fd1401, %fd1430;
	sub.f64 	%fd1403, %fd1400, %fd1431;
	sub.f64 	%fd1404, %fd1399, %fd1432;
	mul.f64 	%fd1405, %fd1403, %fd1403;
	fma.rn.f64 	%fd1406, %fd1402, %fd1402, %fd1405;
	fma.rn.f64 	%fd1407, %fd1404, %fd1404, %fd1406;
	add.f64 	%fd1408, %fd1407, 0d3F50624DD2F1A9FC;
	sqrt.rn.f64 	%fd1409, %fd1408;
	rcp.rn.f64 	%fd1410, %fd1409;
	mul.f64 	%fd1411, %fd1410, %fd1410;
	mul.f64 	%fd1412, %fd1410, %fd1411;
	mul.f64 	%fd1413, %fd1398, %fd1412;
	fma.rn.f64 	%fd1437, %fd1402, %fd1413, %fd1437;
	fma.rn.f64 	%fd1438, %fd1403, %fd1413, %fd1438;
	fma.rn.f64 	%fd1439, %fd1404, %fd1413, %fd1439;
$L__BB1_133:
	@%p4 bra 	$L__BB1_135;
	ld.shared.f64 	%fd1414, [_ZZ27compute_acceleration_kernelPKdS0_S0_S0_iPdS1_S1_E4sm_m+504];
	ld.shared.f64 	%fd1415, [_ZZ27compute_acceleration_kernelPKdS0_S0_S0_iPdS1_S1_E4sm_z+504];
	ld.shared.f64 	%fd1416, [_ZZ27compute_acceleration_kernelPKdS0_S0_S0_iPdS1_S1_E4sm_y+504];
	ld.shared.f64 	%fd1417, [_ZZ27compute_acceleration_kernelPKdS0_S0_S0_iPdS1_S1_E4sm_x+504];
	sub.f64 	%fd1418, %fd1417, %fd1430;
	sub.f64 	%fd1419, %fd1416, %fd1431;
	sub.f64 	%fd1420, %fd1415, %fd1432;
	mul.f64 	%fd1421, %fd1419, %fd1419;
	fma.rn.f64 	%fd1422, %fd1418, %fd1418, %fd1421;
	fma.rn.f64 	%fd1423, %fd1420, %fd1420, %fd1422;
	add.f64 	%fd1424, %fd1423, 0d3F50624DD2F1A9FC;
	sqrt.rn.f64 	%fd1425, %fd1424;
	rcp.rn.f64 	%fd1426, %fd1425;
	mul.f64 	%fd1427, %fd1426, %fd1426;
	mul.f64 	%fd1428, %fd1426, %fd1427;
	mul.f64 	%fd1429, %fd1414, %fd1428;
	fma.rn.f64 	%fd1437, %fd1418, %fd1429, %fd1437;
	fma.rn.f64 	%fd1438, %fd1419, %fd1429, %fd1438;
	fma.rn.f64 	%fd1439, %fd1420, %fd1429, %fd1439;
$L__BB1_135:
	bar.sync 	0;
	add.s32 	%r25, %r25, 1;
	setp.ne.s32 	%p68, %r25, 0;
	add.s32 	%r24, %r24, %r1;
	@%p68 bra 	$L__BB1_4;
$L__BB1_136:
	setp.ge.s32 	%p69, %r3, %r12;
	@%p69 bra 	$L__BB1_138;
	ld.param.u64 	%rd32, [_Z27compute_acceleration_kernelPKdS0_S0_S0_iPdS1_S1__param_7];
	ld.param.u64 	%rd31, [_Z27compute_acceleration_kernelPKdS0_S0_S0_iPdS1_S1__param_6];
	ld.param.u64 	%rd30, [_Z27compute_acceleration_kernelPKdS0_S0_S0_iPdS1_S1__param_5];
	cvta.to.global.u64 	%rd22, %rd30;
	mul.wide.s32 	%rd23, %r3, 8;
	add.s64 	%rd24, %rd22, %rd23;
	st.global.f64 	[%rd24], %fd1437;
	cvta.to.global.u64 	%rd25, %rd31;
	add.s64 	%rd26, %rd25, %rd23;
	st.global.f64 	[%rd26], %fd1438;
	cvta.to.global.u64 	%rd27, %rd32;
	add.s64 	%rd28, %rd27, %rd23;
	st.global.f64 	[%rd28], %fd1439;
$L__BB1_138:
	ret;

}
	// .globl	_Z23compute_velocity_kernelPdS_S_idPKdS1_S1_
.visible .entry _Z23compute_velocity_kernelPdS_S_idPKdS1_S1_(
	.param .u64 .ptr .align 1 _Z23compute_velocity_kernelPdS_S_idPKdS1_S1__param_0,
	.param .u64 .ptr .align 1 _Z23compute_velocity_kernelPdS_S_idPKdS1_S1__param_1,
	.param .u64 .ptr .align 1 _Z23compute_velocity_kernelPdS_S_idPKdS1_S1__param_2,
	.param .u32 _Z23compute_velocity_kernelPdS_S_idPKdS1_S1__param_3,
	.param .f64 _Z23compute_velocity_kernelPdS_S_idPKdS1_S1__param_4,
	.param .u64 .ptr .align 1 _Z23compute_velocity_kernelPdS_S_idPKdS1_S1__param_5,
	.param .u64 .ptr .align 1 _Z23compute_velocity_kernelPdS_S_idPKdS1_S1__param_6,
	.param .u64 .ptr .align 1 _Z23compute_velocity_kernelPdS_S_idPKdS1_S1__param_7
)
{
	.reg .pred 	%p<2>;
	.reg .b32 	%r<6>;
	.reg .b64 	%rd<20>;
	.reg .b64 	%fd<14>;

	ld.param.u64 	%rd1, [_Z23compute_velocity_kernelPdS_S_idPKdS1_S1__param_0];
	ld.param.u64 	%rd2, [_Z23compute_velocity_kernelPdS_S_idPKdS1_S1__param_1];
	ld.param.u64 	%rd3, [_Z23compute_velocity_kernelPdS_S_idPKdS1_S1__param_2];
	ld.param.u32 	%r2, [_Z23compute_velocity_kernelPdS_S_idPKdS1_S1__param_3];
	ld.param.f64 	%fd1, [_Z23compute_velocity_kernelPdS_S_idPKdS1_S1__param_4];
	ld.param.u64 	%rd4, [_Z23compute_velocity_kernelPdS_S_idPKdS1_S1__param_5];
	ld.param.u64 	%rd5, [_Z23compute_velocity_kernelPdS_S_idPKdS1_S1__param_6];
	ld.param.u64 	%rd6, [_Z23compute_velocity_kernelPdS_S_idPKdS1_S1__param_7];
	mov.u32 	%r3, %ctaid.x;
	mov.u32 	%r4, %ntid.x;
	mov.u32 	%r5, %tid.x;
	mad.lo.s32 	%r1, %r3, %r4, %r5;
	setp.ge.s32 	%p1, %r1, %r2;
	@%p1 bra 	$L__BB2_2;
	cvta.to.global.u64 	%rd7, %rd4;
	cvta.to.global.u64 	%rd8, %rd1;
	cvta.to.global.u64 	%rd9, %rd5;
	cvta.to.global.u64 	%rd10, %rd2;
	cvta.to.global.u64 	%rd11, %rd6;
	cvta.to.global.u64 	%rd12, %rd3;
	mul.wide.s32 	%rd13, %r1, 8;
	add.s64 	%rd14, %rd7, %rd13;
	ld.global.f64 	%fd2, [%rd14];
	mul.f64 	%fd3, %fd2, 0d3FE0000000000000;
	add.s64 	%rd15, %rd8, %rd13;
	ld.global.f64 	%fd4, [%rd15];
	fma.rn.f64 	%fd5, %fd1, %fd3, %fd4;
	st.global.f64 	[%rd15], %fd5;
	add.s64 	%rd16, %rd9, %rd13;
	ld.global.f64 	%fd6, [%rd16];
	mul.f64 	%fd7, %fd6, 0d3FE0000000000000;
	add.s64 	%rd17, %rd10, %rd13;
	ld.global.f64 	%fd8, [%rd17];
	fma.rn.f64 	%fd9, %fd1, %fd7, %fd8;
	st.global.f64 	[%rd17], %fd9;
	add.s64 	%rd18, %rd11, %rd13;
	ld.global.f64 	%fd10, [%rd18];
	mul.f64 	%fd11, %fd10, 0d3FE0000000000000;
	add.s64 	%rd19, %rd12, %rd13;
	ld.global.f64 	%fd12, [%rd19];
	fma.rn.f64 	%fd13, %fd1, %fd11, %fd12;
	st.global.f64 	[%rd19], %fd13;
$L__BB2_2:
	ret;

}


// ===== COMPILED SASS (sm_100) =====

	.target	sm_100

	.elftype	@"ET_EXEC"


//--------------------- .note.nv.tkinfo           --------------------------
	.section	.note.nv.tkinfo,"",@"SHT_NOTE"
	.sectionflags	@"SHF_NOTE_NV_TKINFO"
	.tkinfo
        /*0018*/ 	.word	0x00000002
        /*0030*/ 	.string	""
        /*0030*/ 	.string	"ptxas"
        /*0030*/ 	.string	"Cuda compilation tools, release 13.0, V13.0.88"
        /*0030*/ 	.string	"Build cuda_13.0.r13.0/compiler.36424714_0"
        /*0030*/ 	.string	"-arch sm_100 -m 64 "



//--------------------- .note.nv.cuinfo           --------------------------
	.section	.note.nv.cuinfo,"",@"SHT_NOTE"
	.sectionflags	@"SHF_NOTE_NV_CUINFO"
        /*0018*/ 	.short	0x0002
        /*001a*/ 	.short	0x0064
        /*001c*/ 	.short	0x0082
	.zero		2


//--------------------- .nv.info                  --------------------------
	.section	.nv.info,"",@"SHT_CUDA_INFO"
	.align	4


	//----- nvinfo : EIATTR_REGCOUNT
	.align		4
        /*0000*/ 	.byte	0x04, 0x2f
        /*0002*/ 	.short	(.L_1 - .L_0)
	.align		4
.L_0:
        /*0004*/ 	.word	index@(_Z32compute_velocity_position_kernelPdS_S_S_S_S_idPKdS1_S1_)
        /*0008*/ 	.word	0x00000016


	//----- nvinfo : EIATTR_FRAME_SIZE
	.align		4
.L_1:
        /*000c*/ 	.byte	0x04, 0x11
        /*000e*/ 	.short	(.L_3 - .L_2)
	.align		4
.L_2:
        /*0010*/ 	.word	index@(_Z32compute_velocity_position_kernelPdS_S_S_S_S_idPKdS1_S1_)
        /*0014*/ 	.word	0x00000000


	//----- nvinfo : EIATTR_REGCOUNT
	.align		4
.L_3:
        /*0018*/ 	.byte	0x04, 0x2f
        /*001a*/ 	.short	(.L_5 - .L_4)
	.align		4
.L_4:
        /*001c*/ 	.word	index@(_Z27compute_acceleration_kernelPKdS0_S0_S0_iPdS1_S1_)
        /*0020*/ 	.word	0x0000002c


	//----- nvinfo : EIATTR_FRAME_SIZE
	.align		4
.L_5:
        /*0024*/ 	.byte	0x04, 0x11
        /*0026*/ 	.short	(.L_7 - .L_6)
	.align		4
.L_6:
        /*0028*/ 	.word	index@($__internal_1_$__cuda_sm20_dsqrt_rn_f64_mediumpath_v1)
        /*002c*/ 	.word	0x00000000


	//----- nvinfo : EIATTR_FRAME_SIZE
	.align		4
.L_7:
        /*0030*/ 	.byte	0x04, 0x11
        /*0032*/ 	.short	(.L_9 - .L_8)
	.align		4
.L_8:
        /*0034*/ 	.word	index@($__internal_0_$__cuda_sm20_dblrcp_rn_slowpath_v3)
        /*0038*/ 	.word	0x00000000


	//----- nvinfo : EIATTR_FRAME_SIZE
	.align		4
.L_9:
        /*003c*/ 	.byte	0x04, 0x11
        /*003e*/ 	.short	(.L_11 - .L_10)
	.align		4
.L_10:
        /*0040*/ 	.word	index@(_Z27compute_acceleration_kernelPKdS0_S0_S0_iPdS1_S1_)
        /*0044*/ 	.word	0x00000000


	//----- nvinfo : EIATTR_REGCOUNT
	.align		4
.L_11:
        /*0048*/ 	.byte	0x04, 0x2f
        /*004a*/ 	.short	(.L_13 - .L_12)
	.align		4
.L_12:
        /*004c*/ 	.word	index@(_Z23compute_velocity_kernelPdS_S_idPKdS1_S1_)
        /*0050*/ 	.word	0x00000016


	//----- nvinfo : EIATTR_FRAME_SIZE
	.align		4
.L_13:
        /*0054*/ 	.byte	0x04, 0x11
        /*0056*/ 	.short	(.L_15 - .L_14)
	.align		4
.L_14:
        /*0058*/ 	.word	index@(_Z23compute_velocity_kernelPdS_S_idPKdS1_S1_)
        /*005c*/ 	.word	0x00000000


	//----- nvinfo : EIATTR_MIN_STACK_SIZE
	.align		4
.L_15:
        /*0060*/ 	.byte	0x04, 0x12
        /*0062*/ 	.short	(.L_17 - .L_16)
	.align		4
.L_16:
        /*0064*/ 	.word	index@(_Z23compute_velocity_kernelPdS_S_idPKdS1_S1_)
        /*0068*/ 	.word	0x00000000


	//----- nvinfo : EIATTR_MIN_STACK_SIZE
	.align		4
.L_17:
        /*006c*/ 	.byte	0x04, 0x12
        /*006e*/ 	.short	(.L_19 - .L_18)
	.align		4
.L_18:
        /*0070*/ 	.word	index@(_Z27compute_acceleration_kernelPKdS0_S0_S0_iPdS1_S1_)
        /*0074*/ 	.word	0x00000000


	//----- nvinfo : EIATTR_MIN_STACK_SIZE
	.align		4
.L_19:
        /*0078*/ 	.byte	0x04, 0x12
        /*007a*/ 	.short	(.L_21 - .L_20)
	.align		4
.L_20:
        /*007c*/ 	.word	index@(_Z32compute_velocity_position_kernelPdS_S_S_S_S_idPKdS1_S1_)
        /*0080*/ 	.word	0x00000000
.L_21:


//--------------------- .nv.compat                --------------------------
	.section	.nv.compat,"",@"SHT_CUDA_COMPAT_INFO"
	.align	4
        /*0000*/ 	.byte	0x02, 0x09, 0x00, 0x00, 0x02, 0x02, 0x01, 0x00, 0x02, 0x05, 0x05, 0x00, 0x03, 0x07, 0x01, 0x01
        /*0010*/ 	.byte	0x02, 0x03, 0x00, 0x00, 0x02, 0x06, 0x01, 0x00, 0x04, 0x0b, 0x08, 0x00, 0x01, 0x00, 0x00, 0x00
        /*0020*/ 	.byte	0x00, 0x00, 0x00, 0x00


//--------------------- .nv.info._Z23compute_velocity_kernelPdS_S_idPKdS1_S1_ --------------------------
	.section	.nv.info._Z23compute_velocity_kernelPdS_S_idPKdS1_S1_,"",@"SHT_CUDA_INFO"
	.sectionflags	@""
	.align	4


	//----- nvinfo : EIATTR_CUDA_API_VERSION
	.align		4
        /*0000*/ 	.byte	0x04, 0x37
        /*0002*/ 	.short	(.L_23 - .L_22)
.L_22:
        /*0004*/ 	.word	0x00000082


	//----- nvinfo : EIATTR_KPARAM_INFO
	.align		4
.L_23:
        /*0008*/ 	.byte	0x04, 0x17
        /*000a*/ 	.short	(.L_25 - .L_24)
.L_24:
        /*000c*/ 	.word	0x00000000
        /*0010*/ 	.short	0x0007
        /*0012*/ 	.short	0x0038
        /*0014*/ 	.byte	0x00, 0xf5, 0x21, 0x00


	//----- nvinfo : EIATTR_KPARAM_INFO
	.align		4
.L_25:
        /*0018*/ 	.byte	0x04, 0x17
        /*001a*/ 	.short	(.L_27 - .L_26)
.L_26:
        /*001c*/ 	.word	0x00000000
        /*0020*/ 	.short	0x0006
        /*0022*/ 	.short	0x0030
        /*0024*/ 	.byte	0x00, 0xf5, 0x21, 0x00


	//----- nvinfo : EIATTR_KPARAM_INFO
	.align		4
.L_27:
        /*0028*/ 	.byte	0x04, 0x17
        /*002a*/ 	.short	(.L_29 - .L_28)
.L_28:
        /*002c*/ 	.word	0x00000000
        /*0030*/ 	.short	0x0005
        /*0032*/ 	.short	0x0028
        /*0034*/ 	.byte	0x00, 0xf5, 0x21, 0x00


	//----- nvinfo : EIATTR_KPARAM_INFO
	.align		4
.L_29:
        /*0038*/ 	.byte	0x04, 0x17
        /*003a*/ 	.short	(.L_31 - .L_30)
.L_30:
        /*003c*/ 	.word	0x00000000
        /*0040*/ 	.short	0x0004
        /*0042*/ 	.short	0x0020
        /*0044*/ 	.byte	0x00, 0xf0, 0x21, 0x00


	//----- nvinfo : EIATTR_KPARAM_INFO
	.align		4
.L_31:
        /*0048*/ 	.byte	0x04, 0x17
        /*004a*/ 	.short	(.L_33 - .L_32)
.L_32:
        /*004c*/ 	.word	0x00000000
        /*0050*/ 	.short	0x0003
        /*0052*/ 	.short	0x0018
        /*0054*/ 	.byte	0x00, 0xf0, 0x11, 0x00


	//----- nvinfo : EIATTR_KPARAM_INFO
	.align		4
.L_33:
        /*0058*/ 	.byte	0x04, 0x17
        /*005a*/ 	.short	(.L_35 - .L_34)
.L_34:
        /*005c*/ 	.word	0x00000000
        /*0060*/ 	.short	0x0002
        /*0062*/ 	.short	0x0010
        /*0064*/ 	.byte	0x00, 0xf5, 0x21, 0x00


	//----- nvinfo : EIATTR_KPARAM_INFO
	.align		4
.L_35:
        /*0068*/ 	.byte	0x04, 0x17
        /*006a*/ 	.short	(.L_37 - .L_36)
.L_36:
        /*006c*/ 	.word	0x00000000
        /*0070*/ 	.short	0x0001
        /*0072*/ 	.short	0x0008
        /*0074*/ 	.byte	0x00, 0xf5, 0x21, 0x00


	//----- nvinfo : EIATTR_KPARAM_INFO
	.align		4
.L_37:
        /*0078*/ 	.byte	0x04, 0x17
        /*007a*/ 	.short	(.L_39 - .L_38)
.L_38:
        /*007c*/ 	.word	0x00000000
        /*0080*/ 	.short	0x0000
        /*0082*/ 	.short	0x0000
        /*0084*/ 	.byte	0x00, 0xf5, 0x21, 0x00


	//----- nvinfo : EIATTR_SPARSE_MMA_MASK
	.align		4
.L_39:
        /*0088*/ 	.byte	0x03, 0x50
        /*008a*/ 	.short	0x0000


	//----- nvinfo : EIATTR_MAXREG_COUNT
	.align		4
        /*008c*/ 	.byte	0x03, 0x1b
        /*008e*/ 	.short	0x00ff


	//----- nvinfo : EIATTR_MERCURY_ISA_VERSION
	.align		4
        /*0090*/ 	.byte	0x03, 0x5f
        /*0092*/ 	.short	0x0101


	//----- nvinfo : EIATTR_VRC_CTA_INIT_COUNT
	.align		4
        /*0094*/ 	.byte	0x02, 0x4a
	.zero		1
	.zero		1


	//----- nvinfo : EIATTR_EXIT_INSTR_OFFSETS
	.align		4
        /*0098*/ 	.byte	0x04, 0x1c
        /*009a*/ 	.short	(.L_41 - .L_40)


	//   ....[0]....
.L_40:
        /*009c*/ 	.word	0x00000070


	//   ....[1]....
        /*00a0*/ 	.word	0x00000250


	//----- nvinfo : EIATTR_CBANK_PARAM_SIZE
	.align		4
.L_41:
        /*00a4*/ 	.byte	0x03, 0x19
        /*00a6*/ 	.short	0x0040


	//----- nvinfo : EIATTR_PARAM_CBANK
	.align		4
        /*00a8*/ 	.byte	0x04, 0x0a
        /*00aa*/ 	.short	(.L_43 - .L_42)
	.align		4
.L_42:
        /*00ac*/ 	.word	index@(.nv.constant0._Z23compute_velocity_kernelPdS_S_idPKdS1_S1_)
        /*00b0*/ 	.short	0x0380
        /*00b2*/ 	.short	0x0040


	//----- nvinfo : EIATTR_SW_WAR
	.align		4
.L_43:
        /*00b4*/ 	.byte	0x04, 0x36
        /*00b6*/ 	.short	(.L_45 - .L_44)
.L_44:
        /*00b8*/ 	.word	0x00000008
.L_45:


//--------------------- .nv.info._Z27compute_acceleration_kernelPKdS0_S0_S0_iPdS1_S1_ --------------------------
	.section	.nv.info._Z27compute_acceleration_kernelPKdS0_S0_S0_iPdS1_S1_,"",@"SHT_CUDA_INFO"
	.sectionflags	@""
	.align	4


	//----- nvinfo : EIATTR_CUDA_API_VERSION
	.align		4
        /*0000*/ 	.byte	0x04, 0x37
        /*0002*/ 	.short	(.L_47 - .L_46)
.L_46:
        /*0004*/ 	.word	0x00000082


	//----- nvinfo : EIATTR_KPARAM_INFO
	.align		4
.L_47:
        /*0008*/ 	.byte	0x04, 0x17
        /*000a*/ 	.short	(.L_49 - .L_48)
.L_48:
        /*000c*/ 	.word	0x00000000
        /*0010*/ 	.short	0x0007
        /*0012*/ 	.short	0x0038
        /*0014*/ 	.byte	0x00, 0xf5, 0x21, 0x00


	//----- nvinfo : EIATTR_KPARAM_INFO
	.align		4
.L_49:
        /*0018*/ 	.byte	0x04, 0x17
        /*001a*/ 	.short	(.L_51 - .L_50)
.L_50:
        /*001c*/ 	.word	0x00000000
        /*0020*/ 	.short	0x0006
        /*0022*/ 	.short	0x0030
        /*0024*/ 	.byte	0x00, 0xf5, 0x21, 0x00


	//----- nvinfo : EIATTR_KPARAM_INFO
	.align		4
.L_51:
        /*0028*/ 	.byte	0x04, 0x17
        /*002a*/ 	.short	(.L_53 - .L_52)
.L_52:
        /*002c*/ 	.word	0x00000000
        /*0030*/ 	.short	0x0005
        /*0032*/ 	.short	0x0028
        /*0034*/ 	.byte	0x00, 0xf5, 0x21, 0x00


	//----- nvinfo : EIATTR_KPARAM_INFO
	.align		4
.L_53:
        /*0038*/ 	.byte	0x04, 0x17
        /*003a*/ 	.short	(.L_55 - .L_54)
.L_54:
        /*003c*/ 	.word	0x00000000
        /*0040*/ 	.short	0x0004
        /*0042*/ 	.short	0x0020
        /*0044*/ 	.byte	0x00, 0xf0, 0x11, 0x00


	//----- nvinfo : EIATTR_KPARAM_INFO
	.align		4
.L_55:
        /*0048*/ 	.byte	0x04, 0x17
        /*004a*/ 	.short	(.L_57 - .L_56)
.L_56:
        /*004c*/ 	.word	0x00000000
        /*0050*/ 	.short	0x0003
        /*0052*/ 	.short	0x0018
        /*0054*/ 	.byte	0x00, 0xf5, 0x21, 0x00


	//----- nvinfo : EIATTR_KPARAM_INFO
	.align		4
.L_57:
        /*0058*/ 	.byte	0x04, 0x17
        /*005a*/ 	.short	(.L_59 - .L_58)
.L_58:
        /*005c*/ 	.word	0x00000000
        /*0060*/ 	.short	0x0002
        /*0062*/ 	.short	0x0010
        /*0064*/ 	.byte	0x00, 0xf5, 0x21, 0x00


	//----- nvinfo : EIATTR_KPARAM_INFO
	.align		4
.L_59:
        /*0068*/ 	.byte	0x04, 0x17
        /*006a*/ 	.short	(.L_61 - .L_60)
.L_60:
        /*006c*/ 	.word	0x00000000
        /*0070*/ 	.short	0x0001
        /*0072*/ 	.short	0x0008
        /*0074*/ 	.byte	0x00, 0xf5, 0x21, 0x00


	//----- nvinfo : EIATTR_KPARAM_INFO
	.align		4
.L_61:
        /*0078*/ 	.byte	0x04, 0x17
        /*007a*/ 	.short	(.L_63 - .L_62)
.L_62:
        /*007c*/ 	.word	0x00000000
        /*0080*/ 	.short	0x0000
        /*0082*/ 	.short	0x0000
        /*0084*/ 	.byte	0x00, 0xf5, 0x21, 0x00


	//----- nvinfo : EIATTR_SPARSE_MMA_MASK
	.align		4
.L_63:
        /*0088*/ 	.byte	0x03, 0x50
        /*008a*/ 	.short	0x0000


	//----- nvinfo : EIATTR_MAXREG_COUNT
	.align		4
        /*008c*/ 	.byte	0x03, 0x1b
        /*008e*/ 	.short	0x00ff


	//----- nvinfo : EIATTR_NUM_BARRIERS
	.align		4
        /*0090*/ 	.byte	0x02, 0x4c
        /*0092*/ 	.byte	0x01
	.zero		1


	//----- nvinfo : EIATTR_MERCURY_ISA_VERSION
	.align		4
        /*0094*/ 	.byte	0x03, 0x5f
        /*0096*/ 	.short	0x0101


	//----- nvinfo : EIATTR_VRC_CTA_INIT_COUNT
	.align		4
        /*0098*/ 	.byte	0x02, 0x4a
	.zero		1
	.zero		1


	//----- nvinfo : EIATTR_EXIT_INSTR_OFFSETS
	.align		4
        /*009c*/ 	.byte	0x04, 0x1c
        /*009e*/ 	.short	(.L_65 - .L_64)


	//   ....[0]....
.L_64:
        /*00a0*/ 	.word	0x00010950


	//   ....[1]....
        /*00a4*/ 	.word	0x000109f0


	//----- nvinfo : EIATTR_CRS_STACK_SIZE
	.align		4
.L_65:
        /*00a8*/ 	.byte	0x04, 0x1e
        /*00aa*/ 	.short	(.L_67 - .L_66)
.L_66:
        /*00ac*/ 	.word	0x00000000


	//----- nvinfo : EIATTR_CBANK_PARAM_SIZE
	.align		4
.L_67:
        /*00b0*/ 	.byte	0x03, 0x19
        /*00b2*/ 	.short	0x0040


	//----- nvinfo : EIATTR_PARAM_CBANK
	.align		4
        /*00b4*/ 	.byte	0x04, 0x0a
        /*00b6*/ 	.short	(.L_69 - .L_68)
	.align		4
.L_68:
        /*00b8*/ 	.word	index@(.nv.constant0._Z27compute_acceleration_kernelPKdS0_S0_S0_iPdS1_S1_)
        /*00bc*/ 	.short	0x0380
        /*00be*/ 	.short	0x0040


	//----- nvinfo : EIATTR_SW_WAR
	.align		4
.L_69:
        /*00c0*/ 	.byte	0x04, 0x36
        /*00c2*/ 	.short	(.L_71 - .L_70)
.L_70:
        /*00c4*/ 	.word	0x00000008
.L_71:


//--------------------- .nv.info._Z32compute_velocity_position_kernelPdS_S_S_S_S_idPKdS1_S1_ --------------------------
	.section	.nv.info._Z32compute_velocity_position_kernelPdS_S_S_S_S_idPKdS1_S1_,"",@"SHT_CUDA_INFO"
	.sectionflags	@""
	.align	4


	//----- nvinfo : EIATTR_CUDA_API_VERSION
	.align		4
        /*0000*/ 	.byte	0x04, 0x37
        /*0002*/ 	.short	(.L_73 - .L_72)
.L_72:
        /*0004*/ 	.word	0x00000082


	//----- nvinfo : EIATTR_KPARAM_INFO
	.align		4
.L_73:
        /*0008*/ 	.byte	0x04, 0x17
        /*000a*/ 	.short	(.L_75 - .L_74)
.L_74:
        /*000c*/ 	.word	0x00000000
        /*0010*/ 	.short	0x000a
        /*0012*/ 	.short	0x0050
        /*0014*/ 	.byte	0x00, 0xf5, 0x21, 0x00


	//----- nvinfo : EIATTR_KPARAM_INFO
	.align		4
.L_75:
        /*0018*/ 	.byte	0x04, 0x17
        /*001a*/ 	.short	(.L_77 - .L_76)
.L_76:
        /*001c*/ 	.word	0x00000000
        /*0020*/ 	.short	0x0009
        /*0022*/ 	.short	0x0048
        /*0024*/ 	.byte	0x00, 0xf5, 0x21, 0x00


	//----- nvinfo : EIATTR_KPARAM_INFO
	.align		4
.L_77:
        /*0028*/ 	.byte	0x04, 0x17
        /*002a*/ 	.short	(.L_79 - .L_78)
.L_78:
        /*002c*/ 	.word	0x00000000
        /*0030*/ 	.short	0x0008
        /*0032*/ 	.short	0x0040
        /*0034*/ 	.byte	0x00, 0xf5, 0x21, 0x00


	//----- nvinfo : EIATTR_KPARAM_INFO
	.align		4
.L_79:
        /*0038*/ 	.byte	0x04, 0x17
        /*003a*/ 	.short	(.L_81 - .L_80)
.L_80:
        /*003c*/ 	.word	0x00000000
        /*0040*/ 	.short	0x0007
        /*0042*/ 	.short	0x0038
        /*0044*/ 	.byte	0x00, 0xf0, 0x21, 0x00


	//----- nvinfo : EIATTR_KPARAM_INFO
	.align		4
.L_81:
        /*0048*/ 	.byte	0x04, 0x17
        /*004a*/ 	.short	(.L_83 - .L_82)
.L_82:
        /*004c*/ 	.word	0x00000000
        /*0050*/ 	.short	0x0006
        /*0052*/ 	.short	0x0030
        /*0054*/ 	.byte	0x00, 0xf0, 0x11, 0x00


	//----- nvinfo : EIATTR_KPARAM_INFO
	.align		4
.L_83:
        /*0058*/ 	.byte	0x04, 0x17
        /*005a*/ 	.short	(.L_85 - .L_84)
.L_84:
        /*005c*/ 	.word	0x00000000
        /*0060*/ 	.short	0x0005
        /*0062*/ 	.short	0x0028
        /*0064*/ 	.byte	0x00, 0xf5, 0x21, 0x00


	//----- nvinfo : EIATTR_KPARAM_INFO
	.align		4
.L_85:
        /*0068*/ 	.byte	0x04, 0x17
        /*006a*/ 	.short	(.L_87 - .L_86)
.L_86:
        /*006c*/ 	.word	0x00000000
        /*0070*/ 	.short	0x0004
        /*0072*/ 	.short	0x0020
        /*0074*/ 	.byte	0x00, 0xf5, 0x21, 0x00


	//----- nvinfo : EIATTR_KPARAM_INFO
	.align		4
.L_87:
        /*0078*/ 	.byte	0x04, 0x17
        /*007a*/ 	.short	(.L_89 - .L_88)
.L_88:
        /*007c*/ 	.word	0x00000000
        /*0080*/ 	.short	0x0003
        /*0082*/ 	.short	0x0018
        /*0084*/ 	.byte	0x00, 0xf5, 0x21, 0x00


	//----- nvinfo : EIATTR_KPARAM_INFO
	.align		4
.L_89:
        /*0088*/ 	.byte	0x04, 0x17
        /*008a*/ 	.short	(.L_91 - .L_90)
.L_90:
        /*008c*/ 	.word	0x00000000
        /*0090*/ 	.short	0x0002
        /*0092*/ 	.short	0x0010
        /*0094*/ 	.byte	0x00, 0xf5, 0x21, 0x00


	//----- nvinfo : EIATTR_KPARAM_INFO
	.align		4
.L_91:
        /*0098*/ 	.byte	0x04, 0x17
        /*009a*/ 	.short	(.L_93 - .L_92)
.L_92:
        /*009c*/ 	.word	0x00000000
        /*00a0*/ 	.short	0x0001
        /*00a2*/ 	.short	0x0008
        /*00a4*/ 	.byte	0x00, 0xf5, 0x21, 0x00


	//----- nvinfo : EIATTR_KPARAM_INFO
	.align		4
.L_93:
        /*00a8*/ 	.byte	0x04, 0x17
        /*00aa*/ 	.short	(.L_95 - .L_94)
.L_94:
        /*00ac*/ 	.word	0x00000000
        /*00b0*/ 	.short	0x0000
        /*00b2*/ 	.short	0x0000
        /*00b4*/ 	.byte	0x00, 0xf5, 0x21, 0x00


	//----- nvinfo : EIATTR_SPARSE_MMA_MASK
	.align		4
.L_95:
        /*00b8*/ 	.byte	0x03, 0x50
        /*00ba*/ 	.short	0x0000


	//----- nvinfo : EIATTR_MAXREG_COUNT
	.align		4
        /*00bc*/ 	.byte	0x03, 0x1b
        /*00be*/ 	.short	0x00ff


	//----- nvinfo : EIATTR_MERCURY_ISA_VERSION
	.align		4
        /*00c0*/ 	.byte	0x03, 0x5f
        /*00c2*/ 	.short	0x0101


	//----- nvinfo : EIATTR_VRC_CTA_INIT_COUNT
	.align		4
        /*00c4*/ 	.byte	0x02, 0x4a
	.zero		1
	.zero		1


	//----- nvinfo : EIATTR_EXIT_INSTR_OFFSETS
	.align		4
        /*00c8*/ 	.byte	0x04, 0x1c
        /*00ca*/ 	.short	(.L_97 - .L_96)


	//   ....[0]....
.L_96:
        /*00cc*/ 	.word	0x00000070


	//   ....[1]....
        /*00d0*/ 	.word	0x00000370


	//----- nvinfo : EIATTR_CBANK_PARAM_SIZE
	.align		4
.L_97:
        /*00d4*/ 	.byte	0x03, 0x19
        /*00d6*/ 	.short	0x0058


	//----- nvinfo : EIATTR_PARAM_CBANK
	.align		4
        /*00d8*/ 	.byte	0x04, 0x0a
        /*00da*/ 	.short	(.L_99 - .L_98)
	.align		4
.L_98:
        /*00dc*/ 	.word	index@(.nv.constant0._Z32compute_velocity_position_kernelPdS_S_S_S_S_idPKdS1_S1_)
        /*00e0*/ 	.short	0x0380
        /*00e2*/ 	.short	0x0058


	//----- nvinfo : EIATTR_SW_WAR
	.align		4
.L_99:
        /*00e4*/ 	.byte	0x04, 0x36
        /*00e6*/ 	.short	(.L_101 - .L_100)
.L_100:
        /*00e8*/ 	.word	0x00000008
.L_101:


//--------------------- .nv.callgraph             --------------------------
	.section	.nv.callgraph,"",@"SHT_CUDA_CALLGRAPH"
	.align	4
	.sectionentsize	8
	.align		4
        /*0000*/ 	.word	0x00000000
	.align		4
        /*0004*/ 	.word	0xffffffff
	.align		4
        /*0008*/ 	.word	0x00000000
	.align		4
        /*000c*/ 	.word	0xfffffffe
	.align		4
        /*0010*/ 	.word	0x00000000
	.align		4
        /*0014*/ 	.word	0xfffffffd
	.align		4
        /*0018*/ 	.word	0x00000000
	.align		4
        /*001c*/ 	.word	0xfffffffc


//--------------------- .text._Z23compute_velocity_kernelPdS_S_idPKdS1_S1_ --------------------------
	.section	.text._Z23compute_velocity_kernelPdS_S_idPKdS1_S1_,"ax",@progbits
	.align	128
        .global         _Z23compute_velocity_kernelPdS_S_idPKdS1_S1_
        .type           _Z23compute_velocity_kernelPdS_S_idPKdS1_S1_,@function
        .size           _Z23compute_velocity_kernelPdS_S_idPKdS1_S1_,(.L_x_338 - _Z23compute_velocity_kernelPdS_S_idPKdS1_S1_)
        .other          _Z23compute_velocity_kernelPdS_S_idPKdS1_S1_,@"STO_CUDA_ENTRY STV_DEFAULT"
_Z23compute_velocity_kernelPdS_S_idPKdS1_S1_:
.text._Z23compute_velocity_kernelPdS_S_idPKdS1_S1_:
[----:B------:R-:W-:Y:S01]  /*0000*/  LDC R1, c[0x0][0x37c] ;  /* 0x0000df00ff017b82 */ /* 0x000fe20000000800 */
[----:B------:R-:W0:Y:S07]  /*0010*/  S2R R3, SR_TID.X ;  /* 0x0000000000037919 */ /* 0x000e2e0000002100 */
[----:B------:R-:W0:Y:S01]  /*0020*/  S2UR UR4, SR_CTAID.X ;  /* 0x00000000000479c3 */ /* 0x000e220000002500 */
[----:B------:R-:W1:Y:S07]  /*0030*/  LDCU UR5, c[0x0][0x398] ;  /* 0x00007300ff0577ac */ /* 0x000e6e0008000800 */
[----:B------:R-:W0:Y:S02]  /*0040*/  LDC R0, c[0x0][0x360] ;  /* 0x0000d800ff007b82 */ /* 0x000e240000000800 */
[----:B0-----:R-:W-:-:S05]  /*0050*/  IMAD R0, R0, UR4, R3 ;  /* 0x0000000400007c24 */ /* 0x001fca000f8e0203 */
[----:B-1----:R-:W-:-:S13]  /*0060*/  ISETP.GE.AND P0, PT, R0, UR5, PT ;  /* 0x0000000500007c0c */ /* 0x002fda000bf06270 */
[----:B------:R-:W-:Y:S05]  /*0070*/  @P0 EXIT ;  /* 0x000000000000094d */ /* 0x000fea0003800000 */
[----:B------:R-:W0:Y:S01]  /*0080*/  LDC.64 R4, c[0x0][0x3a8] ;  /* 0x0000ea00ff047b82 */ /* 0x000e220000000a00 */
[----:B------:R-:W1:Y:S07]  /*0090*/  LDCU.64 UR4, c[0x0][0x358] ;  /* 0x00006b00ff0477ac */ /* 0x000e6e0008000a00 */
[----:B------:R-:W2:Y:S08]  /*00a0*/  LDC.64 R8, c[0x0][0x380] ;  /* 0x0000e000ff087b82 */ /* 0x000eb00000000a00 */
[----:B------:R-:W3:Y:S01]  /*00b0*/  LDC.64 R2, c[0x0][0x3a0] ;  /* 0x0000e800ff027b82 */ /* 0x000ee20000000a00 */
[----:B0-----:R-:W-:-:S07]  /*00c0*/  IMAD.WIDE R4, R0, 0x8, R4 ;  /* 0x0000000800047825 */ /* 0x001fce00078e0204 */
[----:B------:R-:W0:Y:S01]  /*00d0*/  LDC.64 R12, c[0x0][0x3b0] ;  /* 0x0000ec00ff0c7b82 */ /* 0x000e220000000a00 */
[----:B-1----:R-:W4:Y:S01]  /*00e0*/  LDG.E.64 R4, desc[UR4][R4.64] ;  /* 0x0000000404047981 */ /* 0x002f22000c1e1b00 */
[----:B--2---:R-:W-:-:S06]  /*00f0*/  IMAD.WIDE R8, R0, 0x8, R8 ;  /* 0x0000000800087825 */ /* 0x004fcc00078e0208 */
[----:B------:R-:W1:Y:S01]  /*0100*/  LDC.64 R14, c[0x0][0x388] ;  /* 0x0000e200ff0e7b82 */ /* 0x000e620000000a00 */
[----:B------:R-:W3:Y:S07]  /*0110*/  LDG.E.64 R10, desc[UR4][R8.64] ;  /* 0x00000004080a7981 */ /* 0x000eee000c1e1b00 */
[----:B------:R-:W2:Y:S08]  /*0120*/  LDC.64 R16, c[0x0][0x3b8] ;  /* 0x0000ee00ff107b82 */ /* 0x000eb00000000a00 */
[----:B------:R-:W5:Y:S01]  /*0130*/  LDC.64 R18, c[0x0][0x390] ;  /* 0x0000e400ff127b82 */ /* 0x000f620000000a00 */
[----:B----4-:R-:W-:-:S08]  /*0140*/  DMUL R6, R4, 0.5 ;  /* 0x3fe0000004067828 */ /* 0x010fd00000000000 */
[----:B---3--:R-:W-:Y:S01]  /*0150*/  DFMA R6, R6, R2, R10 ;  /* 0x000000020606722b */ /* 0x008fe2000000000a */
[----:B0-----:R-:W-:-:S06]  /*0160*/  IMAD.WIDE R10, R0, 0x8, R12 ;  /* 0x00000008000a7825 */ /* 0x001fcc00078e020c */
[----:B------:R5:W-:Y:S01]  /*0170*/  STG.E.64 desc[UR4][R8.64], R6 ;  /* 0x0000000608007986 */ /* 0x000be2000c101b04 */
[----:B-1----:R-:W-:-:S03]  /*0180*/  IMAD.WIDE R12, R0, 0x8, R14 ;  /* 0x00000008000c7825 */ /* 0x002fc600078e020e */
[----:B------:R-:W3:Y:S04]  /*0190*/  LDG.E.64 R10, desc[UR4][R10.64] ;  /* 0x000000040a0a7981 */ /* 0x000ee8000c1e1b00 */
[----:B------:R-:W4:Y:S01]  /*01a0*/  LDG.E.64 R14, desc[UR4][R12.64] ;  /* 0x000000040c0e7981 */ /* 0x000f22000c1e1b00 */
[----:B-----5:R-:W-:Y:S01]  /*01b0*/  IMAD.WIDE R8, R0, 0x8, R18 ;  /* 0x0000000800087825 */ /* 0x020fe200078e0212 */
[----:B---3--:R-:W-:-:S08]  /*01c0*/  DMUL R4, R10, 0.5 ;  /* 0x3fe000000a047828 */ /* 0x008fd00000000000 */
[----:B----4-:R-:W-:Y:S01]  /*01d0*/  DFMA R4, R4, R2, R14 ;  /* 0x000000020404722b */ /* 0x010fe2000000000e */
[----:B--2---:R-:W-:-:S06]  /*01e0*/  IMAD.WIDE R14, R0, 0x8, R16 ;  /* 0x00000008000e7825 */ /* 0x004fcc00078e0210 */
[----:B------:R-:W-:Y:S04]  /*01f0*/  STG.E.64 desc[UR4][R12.64], R4 ;  /* 0x000000040c007986 */ /* 0x000fe8000c101b04 */
[----:B------:R-:W2:Y:S04]  /*0200*/  LDG.E.64 R14, desc[UR4][R14.64] ;  /* 0x000000040e0e7981 */ /* 0x000ea8000c1e1b00 */
[----:B------:R-:W3:Y:S01]  /*0210*/  LDG.E.64 R10, desc[UR4][R8.64] ;  /* 0x00000004080a7981 */ /* 0x000ee2000c1e1b00 */
[----:B--2---:R-:W-:-:S08]  /*0220*/  DMUL R6, R14, 0.5 ;  /* 0x3fe000000e067828 */ /* 0x004fd00000000000 */
[----:B---3--:R-:W-:-:S07]  /*0230*/  DFMA R6, R6, R2, R10 ;  /* 0x000000020606722b */ /* 0x008fce000000000a */
[----:B------:R-:W-:Y:S01]  /*0240*/  STG.E.64 desc[UR4][R8.64], R6 ;  /* 0x0000000608007986 */ /* 0x000fe2000c101b04 */
[----:B------:R-:W-:Y:S05]  /*0250*/  EXIT ;  /* 0x000000000000794d */ /* 0x000fea0003800000 */
.L_x_0:
[----:B------:R-:W-:-:S00]  /*0260*/  BRA `(.L_x_0) ;  /* 0xfffffffc00fc7947 */ /* 0x000fc0000383ffff */
[----:B------:R-:W-:-:S00]  /*0270*/  NOP ;  /* 0x0000000000007918 */ /* 0x000fc00000000000 */
        /* <DEDUP_REMOVED lines=8> */
.L_x_338:


//--------------------- .text._Z27compute_acceleration_kernelPKdS0_S0_S0_iPdS1_S1_ --------------------------
	.section	.text._Z27compute_acceleration_kernelPKdS0_S0_S0_iPdS1_S1_,"ax",@progbits
	.align	128
        .global         _Z27compute_acceleration_kernelPKdS0_S0_S0_iPdS1_S1_
        .type           _Z27compute_acceleration_kernelPKdS0_S0_S0_iPdS1_S1_,@function
        .size           _Z27compute_acceleration_kernelPKdS0_S0_S0_iPdS1_S1_,(.L_x_337 - _Z27compute_acceleration_kernelPKdS0_S0_S0_iPdS1_S1_)
        .other          _Z27compute_acceleration_kernelPKdS0_S0_S0_iPdS1_S1_,@"STO_CUDA_ENTRY STV_DEFAULT"
_Z27compute_acceleration_kernelPKdS0_S0_S0_iPdS1_S1_:
.text._Z27compute_acceleration_kernelPKdS0_S0_S0_iPdS1_S1_:
[----:B------:R-:W-:Y:S01]  /*0000*/  LDC R1, c[0x0][0x37c] ;  /* 0x0000df00ff017b82 */ /* 0x000fe20000000800 */
[----:B------:R-:W0:Y:S01]  /*0010*/  S2R R38, SR_TID.X ;  /* 0x0000000000267919 */ /* 0x000e220000002100 */
[----:B------:R-:W0:Y:S01]  /*0020*/  LDCU UR9, c[0x0][0x360] ;  /* 0x00006c00ff0977ac */ /* 0x000e220008000800 */
[----:B------:R-:W-:Y:S01]  /*0030*/  BSSY.RECONVERGENT B0, `(.L_x_1) ;  /* 0x0000010000007945 */ /* 0x000fe20003800200 */
[----:B------:R-:W0:Y:S01]  /*0040*/  S2R R37, SR_CTAID.X ;  /* 0x0000000000257919 */ /* 0x000e220000002500 */
[----:B------:R-:W1:Y:S01]  /*0050*/  LDCU UR12, c[0x0][0x3a0] ;  /* 0x00007400ff0c77ac */ /* 0x000e620008000800 */
[----:B------:R-:W2:Y:S01]  /*0060*/  LDCU.64 UR10, c[0x0][0x358] ;  /* 0x00006b00ff0a77ac */ /* 0x000ea20008000a00 */
[----:B0-----:R-:W-:-:S05]  /*0070*/  IMAD R37, R37, UR9, R38 ;  /* 0x0000000925257c24 */ /* 0x001fca000f8e0226 */
[----:B-1----:R-:W-:-:S13]  /*0080*/  ISETP.GE.AND P0, PT, R37, UR12, PT ;  /* 0x0000000c25007c0c */ /* 0x002fda000bf06270 */
[----:B--2---:R-:W-:Y:S05]  /*0090*/  @P0 BRA `(.L_x_2) ;  /* 0x0000000000240947 */ /* 0x004fea0003800000 */
[----:B------:R-:W0:Y:S08]  /*00a0*/  LDC.64 R22, c[0x0][0x380] ;  /* 0x0000e000ff167b82 */ /* 0x000e300000000a00 */
[----:B------:R-:W1:Y:S08]  /*00b0*/  LDC.64 R20, c[0x0][0x388] ;  /* 0x0000e200ff147b82 */ /* 0x000e700000000a00 */
[----:B------:R-:W2:Y:S01]  /*00c0*/  LDC.64 R18, c[0x0][0x390] ;  /* 0x0000e400ff127b82 */ /* 0x000ea20000000a00 */
[----:B0-----:R-:W-:-:S06]  /*00d0*/  IMAD.WIDE R22, R37, 0x8, R22 ;  /* 0x0000000825167825 */ /* 0x001fcc00078e0216 */
[----:B------:R-:W5:Y:S01]  /*00e0*/  LDG.E.64.CONSTANT R22, desc[UR10][R22.64] ;  /* 0x0000000a16167981 */ /* 0x000f62000c1e9b00 */
[----:B-1----:R-:W-:-:S06]  /*00f0*/  IMAD.WIDE R20, R37, 0x8, R20 ;  /* 0x0000000825147825 */ /* 0x002fcc00078e0214 */
[----:B------:R-:W5:Y:S01]  /*0100*/  LDG.E.64.CONSTANT R20, desc[UR10][R20.64] ;  /* 0x0000000a14147981 */ /* 0x000f62000c1e9b00 */
[----:B--2---:R-:W-:-:S06]  /*0110*/  IMAD.WIDE R18, R37, 0x8, R18 ;  /* 0x0000000825127825 */ /* 0x004fcc00078e0212 */
[----:B------:R-:W5:Y:S02]  /*0120*/  LDG.E.64.CONSTANT R18, desc[UR10][R18.64] ;  /* 0x0000000a12127981 */ /* 0x000f64000c1e9b00 */
.L_x_2:
[----:B------:R-:W-:Y:S05]  /*0130*/  BSYNC.RECONVERGENT B0 ;  /* 0x0000000000007941 */ /* 0x000fea0003800200 */
.L_x_1:
[----:B------:R-:W-:Y:S01]  /*0140*/  UISETP.GE.AND UP0, UPT, UR12, 0x1, UPT ;  /* 0x000000010c00788c */ /* 0x000fe2000bf06270 */
[----:B------:R-:W-:Y:S02]  /*0150*/  CS2R R16, SRZ ;  /* 0x0000000000107805 */ /* 0x000fe4000001ff00 */
[----:B------:R-:W-:Y:S02]  /*0160*/  CS2R R14, SRZ ;  /* 0x00000000000e7805 */ /* 0x000fe4000001ff00 */
[----:B------:R-:W-:-:S04]  /*0170*/  CS2R R12, SRZ ;  /* 0x00000000000c7805 */ /* 0x000fc8000001ff00 */
[----:B------:R-:W-:Y:S05]  /*0180*/  BRA.U !UP0, `(.L_x_3) ;  /* 0x0000010508e87547 */ /* 0x000fea000b800000 */
[----:B------:R-:W0:Y:S01]  /*0190*/  S2UR UR8, SR_CgaCtaId ;  /* 0x00000000000879c3 */ /* 0x000e220000008800 */
[----:B------:R-:W-:Y:S01]  /*01a0*/  UMOV UR5, 0x400 ;  /* 0x0000040000057882 */ /* 0x000fe20000000000 */
[----:B------:R-:W-:Y:S01]  /*01b0*/  UIADD3 UR4, UPT, UPT, UR12, 0x3f, URZ ;  /* 0x0000003f0c047890 */ /* 0x000fe2000fffe0ff */
[----:B------:R-:W-:Y:S01]  /*01c0*/  CS2R R12, SRZ ;  /* 0x00000000000c7805 */ /* 0x000fe2000001ff00 */
[----:B------:R-:W-:Y:S01]  /*01d0*/  UIADD3 UR6, UPT, UPT, UR5, 0x200, URZ ;  /* 0x0000020005067890 */ /* 0x000fe2000fffe0ff */
[----:B------:R-:W-:Y:S01]  /*01e0*/  CS2R R14, SRZ ;  /* 0x00000000000e7805 */ /* 0x000fe2000001ff00 */
[----:B------:R-:W-:Y:S01]  /*01f0*/  UIADD3 UR7, UPT, UPT, UR5, 0x400, URZ ;  /* 0x0000040005077890 */ /* 0x000fe2000fffe0ff */
[----:B------:R-:W-:Y:S01]  /*0200*/  CS2R R16, SRZ ;  /* 0x0000000000107805 */ /* 0x000fe2000001ff00 */
[----:B------:R-:W-:Y:S01]  /*0210*/  USHF.R.U32.HI UR4, URZ, 0x6, UR4 ;  /* 0x00000006ff047899 */ /* 0x000fe20008011604 */
[----:B------:R-:W1:Y:S03]  /*0220*/  LDCU UR13, c[0x0][0x3a0] ;  /* 0x00007400ff0d77ac */ /* 0x000e660008000800 */
[----:B------:R-:W-:-:S02]  /*0230*/  UIADD3 UR4, UPT, UPT, -UR4, URZ, URZ ;  /* 0x000000ff04047290 */ /* 0x000fc4000fffe1ff */
[----:B0-----:R-:W-:Y:S02]  /*0240*/  ULEA UR5, UR8, UR5, 0x18 ;  /* 0x0000000508057291 */ /* 0x001fe4000f8ec0ff */
[----:B------:R-:W-:Y:S02]  /*0250*/  ULEA UR6, UR8, UR6, 0x18 ;  /* 0x0000000608067291 */ /* 0x000fe4000f8ec0ff */
[----:B------:R-:W-:Y:S02]  /*0260*/  ULEA UR7, UR8, UR7, 0x18 ;  /* 0x0000000708077291 */ /* 0x000fe4000f8ec0ff */
[C---:B------:R-:W-:Y:S02]  /*0270*/  LEA R36, R38.reuse, UR5, 0x3 ;  /* 0x0000000526247c11 */ /* 0x040fe4000f8e18ff */
[C---:B------:R-:W-:Y:S02]  /*0280*/  LEA R11, R38.reuse, UR6, 0x3 ;  /* 0x00000006260b7c11 */ /* 0x040fe4000f8e18ff */
[----:B-1----:R-:W-:-:S07]  /*0290*/  LEA R10, R38, UR7, 0x3 ;  /* 0x00000007260a7c11 */ /* 0x002fce000f8e18ff */
.L_x_325:
[----:B0-----:R-:W0:Y:S01]  /*02a0*/  LDC.64 R2, c[0x0][0x380] ;  /* 0x0000e000ff027b82 */ /* 0x001e220000000a00 */
[----:B------:R-:W-:-:S07]  /*02b0*/  ISETP.GE.AND P0, PT, R38, UR13, PT ;  /* 0x0000000d26007c0c */ /* 0x000fce000bf06270 */
[----:B------:R-:W1:Y:S08]  /*02c0*/  LDC.64 R4, c[0x0][0x388] ;  /* 0x0000e200ff047b82 */ /* 0x000e700000000a00 */
[----:B------:R-:W2:Y:S08]  /*02d0*/  LDC.64 R6, c[0x0][0x390] ;  /* 0x0000e400ff067b82 */ /* 0x000eb00000000a00 */
[----:B------:R-:W3:Y:S01]  /*02e0*/  LDC.64 R8, c[0x0][0x398] ;  /* 0x0000e600ff087b82 */ /* 0x000ee20000000a00 */
[----:B0-----:R-:W-:-:S06]  /*02f0*/  @!P0 IMAD.WIDE R2, R38, 0x8, R2 ;  /* 0x0000000826028825 */ /* 0x001fcc00078e0202 */
[----:B------:R-:W4:Y:S01]  /*0300*/  @!P0 LDG.E.64.CONSTANT R2, desc[UR10][R2.64] ;  /* 0x0000000a02028981 */ /* 0x000f22000c1e9b00 */
[----:B-1----:R-:W-:-:S06]  /*0310*/  @!P0 IMAD.WIDE R4, R38, 0x8, R4 ;  /* 0x0000000826048825 */ /* 0x002fcc00078e0204 */
[----:B------:R-:W4:Y:S01]  /*0320*/  @!P0 LDG.E.64.CONSTANT R4, desc[UR10][R4.64] ;  /* 0x0000000a04048981 */ /* 0x000f22000c1e9b00 */
[----:B--2---:R-:W-:-:S06]  /*0330*/  @!P0 IMAD.WIDE R6, R38, 0x8, R6 ;  /* 0x0000000826068825 */ /* 0x004fcc00078e0206 */
[----:B------:R-:W2:Y:S01]  /*0340*/  @!P0 LDG.E.64.CONSTANT R6, desc[UR10][R6.64] ;  /* 0x0000000a06068981 */ /* 0x000ea2000c1e9b00 */
[----:B---3--:R-:W-:-:S05]  /*0350*/  @!P0 IMAD.WIDE R8, R38, 0x8, R8 ;  /* 0x0000000826088825 */ /* 0x008fca00078e0208 */
[----:B------:R-:W3:Y:S01]  /*0360*/  @!P0 LDG.E.64.CONSTANT R24, desc[UR10][R8.64] ;  /* 0x0000000a08188981 */ /* 0x000ee2000c1e9b00 */
[----:B------:R-:W0:Y:S01]  /*0370*/  S2UR UR14, SR_CgaCtaId ;  /* 0x00000000000e79c3 */ /* 0x000e220000008800 */
[----:B------:R-:W1:Y:S01]  /*0380*/  S2R R27, SR_TID.X ;  /* 0x00000000001b7919 */ /* 0x000e620000002100 */
[----:B------:R-:W-:Y:S02]  /*0390*/  UMOV UR8, 0x400 ;  /* 0x0000040000087882 */ /* 0x000fe40000000000 */
[----:B------:R-:W-:Y:S02]  /*03a0*/  UIADD3 UR5, UPT, UPT, UR8, 0x600, URZ ;  /* 0x0000060008057890 */ /* 0x000fe4000fffe0ff */
[----:B------:R-:W-:Y:S01]  /*03b0*/  UIADD3 UR4, UPT, UPT, UR4, 0x1, URZ ;  /* 0x0000000104047890 */ /* 0x000fe2000fffe0ff */
[----:B------:R-:W-:Y:S03]  /*03c0*/  BSSY.RECONVERGENT B0, `(.L_x_4) ;  /* 0x000008e000007945 */ /* 0x000fe60003800200 */
[----:B------:R-:W-:-:S02]  /*03d0*/  UISETP.NE.AND UP0, UPT, UR4, URZ, UPT ;  /* 0x000000ff0400728c */ /* 0x000fc4000bf05270 */
[----:B0-----:R-:W-:-:S06]  /*03e0*/  ULEA UR5, UR14, UR5, 0x18 ;  /* 0x000000050e057291 */ /* 0x001fcc000f8ec0ff */
[----:B-1----:R-:W-:Y:S01]  /*03f0*/  LEA R27, R27, UR5, 0x3 ;  /* 0x000000051b1b7c11 */ /* 0x002fe2000f8e18ff */
[----:B----4-:R0:W-:Y:S04]  /*0400*/  @!P0 STS.64 [R36], R2 ;  /* 0x0000000224008388 */ /* 0x0101e80000000a00 */
[----:B------:R0:W-:Y:S04]  /*0410*/  @!P0 STS.64 [R11], R4 ;  /* 0x000000040b008388 */ /* 0x0001e80000000a00 */
[----:B--2---:R0:W-:Y:S04]  /*0420*/  @!P0 STS.64 [R10], R6 ;  /* 0x000000060a008388 */ /* 0x0041e80000000a00 */
[----:B------:R0:W-:Y:S01]  /*0430*/  @P0 STS.64 [R36], RZ ;  /* 0x000000ff24000388 */ /* 0x0001e20000000a00 */
[----:B------:R-:W-:-:S03]  /*0440*/  @P0 CS2R R24, SRZ ;  /* 0x0000000000180805 */ /* 0x000fc6000001ff00 */
[----:B------:R0:W-:Y:S04]  /*0450*/  @P0 STS.64 [R11], RZ ;  /* 0x000000ff0b000388 */ /* 0x0001e80000000a00 */
[----:B------:R0:W-:Y:S01]  /*0460*/  @P0 STS.64 [R10], RZ ;  /* 0x000000ff0a000388 */ /* 0x0001e20000000a00 */
[----:B------:R-:W-:-:S03]  /*0470*/  ISETP.GE.AND P0, PT, R37, UR13, PT ;  /* 0x0000000d25007c0c */ /* 0x000fc6000bf06270 */
[----:B---3--:R0:W-:Y:S01]  /*0480*/  STS.64 [R27], R24 ;  /* 0x000000181b007388 */ /* 0x0081e20000000a00 */
[----:B------:R-:W-:Y:S09]  /*0490*/  BAR.SYNC.DEFER_BLOCKING 0x0 ;  /* 0x0000000000007b1d */ /* 0x000ff20000010000 */
[----:B------:R-:W-:Y:S05]  /*04a0*/  @P0 BRA `(.L_x_5) ;  /* 0x0000000400fc0947 */ /* 0x000fea0003800000 */
[----:B------:R-:W-:Y:S01]  /*04b0*/  ULEA UR5, UR14, UR8, 0x18 ;  /* 0x000000080e057291 */ /* 0x000fe2000f8ec0ff */
[----:B0-----:R-:W-:Y:S01]  /*04c0*/  IMAD.MOV.U32 R4, RZ, RZ, 0x0 ;  /* 0x00000000ff047424 */ /* 0x001fe200078e00ff */
[----:B------:R-:W-:Y:S01]  /*04d0*/  UMOV UR6, 0xd2f1a9fc ;  /* 0xd2f1a9fc00067882 */ /* 0x000fe20000000000 */
[----:B------:R-:W-:Y:S01]  /*04e0*/  UMOV UR7, 0x3f50624d ;  /* 0x3f50624d00077882 */ /* 0x000fe20000000000 */
[----:B------:R-:W-:Y:S01]  /*04f0*/  IMAD.MOV.U32 R5, RZ, RZ, 0x3fd80000 ;  /* 0x3fd80000ff057424 */ /* 0x000fe200078e00ff */
[----:B------:R-:W-:Y:S04]  /*0500*/  BSSY.RECONVERGENT B1, `(.L_x_6) ;  /* 0x0000020000017945 */ /* 0x000fe80003800200 */
[----:B------:R-:W0:Y:S04]  /*0510*/  LDS.64 R24, [UR5+0x200] ;  /* 0x00020005ff187984 */ /* 0x000e280008000a00 */
[----:B------:R-:W1:Y:S04]  /*0520*/  LDS.64 R26, [UR5] ;  /* 0x00000005ff1a7984 */ /* 0x000e680008000a00 */
[----:B------:R-:W2:Y:S04]  /*0530*/  LDS.64 R28, [UR5+0x400] ;  /* 0x00040005ff1c7984 */ /* 0x000ea80008000a00 */
[----:B------:R-:W3:Y:S01]  /*0540*/  LDS.64 R32, [UR5+0x600] ;  /* 0x00060005ff207984 */ /* 0x000ee20008000a00 */
[----:B0----5:R-:W-:-:S02]  /*0550*/  DADD R24, -R20, R24 ;  /* 0x0000000014187229 */ /* 0x021fc40000000118 */
[----:B-1----:R-:W-:-:S06]  /*0560*/  DADD R26, -R22, R26 ;  /* 0x00000000161a7229 */ /* 0x002fcc000000011a */
[----:B------:R-:W-:Y:S02]  /*0570*/  DMUL R2, R24, R24 ;  /* 0x0000001818027228 */ /* 0x000fe40000000000 */
[----:B--2---:R-:W-:-:S06]  /*0580*/  DADD R28, -R18, R28 ;  /* 0x00000000121c7229 */ /* 0x004fcc000000011c */
[----:B------:R-:W-:-:S08]  /*0590*/  DFMA R2, R26, R26, R2 ;  /* 0x0000001a1a02722b */ /* 0x000fd00000000002 */
[----:B------:R-:W-:-:S08]  /*05a0*/  DFMA R2, R28, R28, R2 ;  /* 0x0000001c1c02722b */ /* 0x000fd00000000002 */
[----:B------:R-:W-:-:S06]  /*05b0*/  DADD R8, R2, UR6 ;  /* 0x0000000602087e29 */ /* 0x000fcc0008000000 */
[----:B------:R-:W0:Y:S04]  /*05c0*/  MUFU.RSQ64H R31, R9 ;  /* 0x00000009001f7308 */ /* 0x000e280000001c00 */
[----:B------:R-:W-:-:S05]  /*05d0*/  VIADD R30, R9, 0xfcb00000 ;  /* 0xfcb00000091e7836 */ /* 0x000fca0000000000 */
[----:B------:R-:W-:Y:S01]  /*05e0*/  ISETP.GE.U32.AND P1, PT, R30, 0x7ca00000, PT ;  /* 0x7ca000001e00780c */ /* 0x000fe20003f26070 */
[----:B0-----:R-:W-:-:S08]  /*05f0*/  DMUL R2, R30, R30 ;  /* 0x0000001e1e027228 */ /* 0x001fd00000000000 */
[----:B------:R-:W-:-:S08]  /*0600*/  DFMA R2, R8, -R2, 1 ;  /* 0x3ff000000802742b */ /* 0x000fd00000000802 */
[----:B------:R-:W-:Y:S02]  /*0610*/  DFMA R4, R2, R4, 0.5 ;  /* 0x3fe000000204742b */ /* 0x000fe40000000004 */
[----:B------:R-:W-:-:S08]  /*0620*/  DMUL R2, R30, R2 ;  /* 0x000000021e027228 */ /* 0x000fd00000000000 */
[----:B------:R-:W-:-:S08]  /*0630*/  DFMA R40, R4, R2, R30 ;  /* 0x000000020428722b */ /* 0x000fd0000000001e */
[----:B------:R-:W-:Y:S02]  /*0640*/  DMUL R4, R8, R40 ;  /* 0x0000002808047228 */ /* 0x000fe40000000000 */
[----:B------:R-:W-:Y:S01]  /*0650*/  IADD3 R3, PT, PT, R41, -0x100000, RZ ;  /* 0xfff0000029037810 */ /* 0x000fe20007ffe0ff */
[----:B------:R-:W-:-:S05]  /*0660*/  IMAD.MOV.U32 R2, RZ, RZ, R40 ;  /* 0x000000ffff027224 */ /* 0x000fca00078e0028 */
[----:B------:R-:W-:-:S08]  /*0670*/  DFMA R6, R4, -R4, R8 ;  /* 0x800000040406722b */ /* 0x000fd00000000008 */
[----:B------:R-:W-:Y:S01]  /*0680*/  DFMA R34, R6, R2, R4 ;  /* 0x000000020622722b */ /* 0x000fe20000000004 */
[----:B---3--:R-:W-:Y:S10]  /*0690*/  @!P1 BRA `(.L_x_7) ;  /* 0x0000000000189947 */ /* 0x008ff40003800000 */
[----:B------:R-:W-:Y:S01]  /*06a0*/  IMAD.MOV.U32 R2, RZ, RZ, R40 ;  /* 0x000000ffff027224 */ /* 0x000fe200078e0028 */
[----:B------:R-:W-:Y:S01]  /*06b0*/  MOV R40, 0x6e0 ;  /* 0x000006e000287802 */ /* 0x000fe20000000f00 */
[----:B------:R-:W-:-:S07]  /*06c0*/  IMAD.MOV.U32 R0, RZ, RZ, R30 ;  /* 0x000000ffff007224 */ /* 0x000fce00078e001e */
[----:B------:R-:W-:Y:S05]  /*06d0*/  CALL.REL.NOINC `($__internal_1_$__cuda_sm20_dsqrt_rn_f64_mediumpath_v1) ;  /* 0x00000104007c7944 */ /* 0x000fea0003c00000 */
[----:B------:R-:W-:Y:S01]  /*06e0*/  MOV R34, R2 ;  /* 0x0000000200227202 */ /* 0x000fe20000000f00 */
[----:B------:R-:W-:-:S07]  /*06f0*/  IMAD.MOV.U32 R35, RZ, RZ, R3 ;  /* 0x000000ffff237224 */ /* 0x000fce00078e0003 */
.L_x_7:
[----:B------:R-:W-:Y:S05]  /*0700*/  BSYNC.RECONVERGENT B1 ;  /* 0x0000000000017941 */ /* 0x000fea0003800200 */
.L_x_6:
[----:B------:R-:W0:Y:S01]  /*0710*/  MUFU.RCP64H R3, R35 ;  /* 0x0000002300037308 */ /* 0x000e220000001800 */
[----:B------:R-:W-:Y:S01]  /*0720*/  VIADD R2, R35, 0x300402 ;  /* 0x0030040223027836 */ /* 0x000fe20000000000 */
[----:B------:R-:W-:Y:S04]  /*0730*/  BSSY.RECONVERGENT B1, `(.L_x_8) ;  /* 0x0000010000017945 */ /* 0x000fe80003800200 */
[----:B------:R-:W-:Y:S01]  /*0740*/  FSETP.GEU.AND P1, PT, |R2|, 5.8789094863358348022e-39, PT ;  /* 0x004004020200780b */ /* 0x000fe20003f2e200 */
[----:B0-----:R-:W-:-:S08]  /*0750*/  DFMA R4, R2, -R34, 1 ;  /* 0x3ff000000204742b */ /* 0x001fd00000000822 */
[----:B------:R-:W-:-:S08]  /*0760*/  DFMA R4, R4, R4, R4 ;  /* 0x000000040404722b */ /* 0x000fd00000000004 */
[----:B------:R-:W-:-:S08]  /*0770*/  DFMA R4, R2, R4, R2 ;  /* 0x000000040204722b */ /* 0x000fd00000000002 */
[----:B------:R-:W-:-:S08]  /*0780*/  DFMA R6, R4, -R34, 1 ;  /* 0x3ff000000406742b */ /* 0x000fd00000000822 */
[----:B------:R-:W-:Y:S01]  /*0790*/  DFMA R4, R4, R6, R4 ;  /* 0x000000060404722b */ /* 0x000fe20000000004 */
[----:B------:R-:W-:Y:S10]  /*07a0*/  @P1 BRA `(.L_x_9) ;  /* 0x0000000000201947 */ /* 0x000ff40003800000 */
[----:B------:R-:W-:Y:S01]  /*07b0*/  LOP3.LUT R0, R35, 0x7fffffff, RZ, 0xc0, !PT ;  /* 0x7fffffff23007812 */ /* 0x000fe200078ec0ff */
[----:B------:R-:W-:Y:S01]  /*07c0*/  IMAD.MOV.U32 R4, RZ, RZ, R34 ;  /* 0x000000ffff047224 */ /* 0x000fe200078e0022 */
[----:B------:R-:W-:Y:S02]  /*07d0*/  MOV R3, R35 ;  /* 0x0000002300037202 */ /* 0x000fe40000000f00 */
[----:B------:R-:W-:Y:S01]  /*07e0*/  MOV R2, 0x810 ;  /* 0x0000081000027802 */ /* 0x000fe20000000f00 */
[----:B------:R-:W-:-:S07]  /*07f0*/  VIADD R0, R0, 0xfff00000 ;  /* 0xfff0000000007836 */ /* 0x000fce0000000000 */
[----:B------:R-:W-:Y:S05]  /*0800*/  CALL.REL.NOINC `($__internal_0_$__cuda_sm20_dblrcp_rn_slowpath_v3) ;  /* 0x00000100007c7944 */ /* 0x000fea0003c00000 */
[----:B------:R-:W-:Y:S02]  /*0810*/  IMAD.MOV.U32 R4, RZ, RZ, R0 ;  /* 0x000000ffff047224 */ /* 0x000fe400078e0000 */
[----:B------:R-:W-:-:S07]  /*0820*/  IMAD.MOV.U32 R5, RZ, RZ, R3 ;  /* 0x000000ffff057224 */ /* 0x000fce00078e0003 */
.L_x_9:
[----:B------:R-:W-:Y:S05]  /*0830*/  BSYNC.RECONVERGENT B1 ;  /* 0x0000000000017941 */ /* 0x000fea0003800200 */
.L_x_8:
[----:B------:R-:W0:Y:S01]  /*0840*/  S2UR UR6, SR_CgaCtaId ;  /* 0x00000000000679c3 */ /* 0x000e220000008800 */
[----:B------:R-:W-:Y:S01]  /*0850*/  UMOV UR5, 0x400 ;  /* 0x0000040000057882 */ /* 0x000fe20000000000 */
[-C--:B------:R-:W-:Y:S01]  /*0860*/  DMUL R6, R4, R4.reuse ;  /* 0x0000000404067228 */ /* 0x080fe20000000000 */
[----:B------:R-:W-:Y:S01]  /*0870*/  UMOV UR7, 0x3f50624d ;  /* 0x3f50624d00077882 */ /* 0x000fe20000000000 */
[----:B------:R-:W-:Y:S06]  /*0880*/  BSSY.RECONVERGENT B1, `(.L_x_10) ;  /* 0x0000029000017945 */ /* 0x000fec0003800200 */
[----:B------:R-:W-:-:S08]  /*0890*/  DMUL R4, R6, R4 ;  /* 0x0000000406047228 */ /* 0x000fd00000000000 */
[----:B------:R-:W-:Y:S01]  /*08a0*/  DMUL R4, R32, R4 ;  /* 0x0000000420047228 */ /* 0x000fe20000000000 */
[----:B0-----:R-:W-:-:S07]  /*08b0*/  ULEA UR5, UR6, UR5, 0x18 ;  /* 0x0000000506057291 */ /* 0x001fce000f8ec0ff */
[-C--:B------:R-:W-:Y:S01]  /*08c0*/  DFMA R16, R26, R4.reuse, R16 ;  /* 0x000000041a10722b */ /* 0x080fe20000000010 */
[----:B------:R-:W-:Y:S01]  /*08d0*/  UMOV UR6, 0xd2f1a9fc ;  /* 0xd2f1a9fc00067882 */ /* 0x000fe20000000000 */
[-C--:B------:R-:W-:Y:S02]  /*08e0*/  DFMA R14, R24, R4.reuse, R14 ;  /* 0x00000004180e722b */ /* 0x080fe4000000000e */
[----:B------:R-:W-:Y:S01]  /*08f0*/  DFMA R12, R28, R4, R12 ;  /* 0x000000041c0c722b */ /* 0x000fe2000000000c */
[----:B------:R-:W-:Y:S01]  /*0900*/  IMAD.MOV.U32 R4, RZ, RZ, 0x0 ;  /* 0x00000000ff047424 */ /* 0x000fe200078e00ff */
[----:B------:R-:W0:Y:S01]  /*0910*/  LDS.64 R30, [UR5+0x208] ;  /* 0x00020805ff1e7984 */ /* 0x000e220008000a00 */
[----:B------:R-:W-:-:S03]  /*0920*/  IMAD.MOV.U32 R5, RZ, RZ, 0x3fd80000 ;  /* 0x3fd80000ff057424 */ /* 0x000fc600078e00ff */
[----:B------:R-:W1:Y:S04]  /*0930*/  LDS.64 R2, [UR5+0x8] ;  /* 0x00000805ff027984 */ /* 0x000e680008000a00 */
[----:B------:R-:W2:Y:S04]  /*0940*/  LDS.64 R34, [UR5+0x408] ;  /* 0x00040805ff227984 */ /* 0x000ea80008000a00 */
[----:B------:R-:W3:Y:S01]  /*0950*/  LDS.64 R24, [UR5+0x608] ;  /* 0x00060805ff187984 */ /* 0x000ee20008000a00 */
[----:B0-----:R-:W-:Y:S02]  /*0960*/  DADD R30, -R20, R30 ;  /* 0x00000000141e7229 */ /* 0x001fe4000000011e */
[----:B-1----:R-:W-:-:S06]  /*0970*/  DADD R32, -R22, R2 ;  /* 0x0000000016207229 */ /* 0x002fcc0000000102 */
[----:B------:R-:W-:Y:S02]  /*0980*/  DMUL R2, R30, R30 ;  /* 0x0000001e1e027228 */ /* 0x000fe40000000000 */
[----:B--2---:R-:W-:-:S06]  /*0990*/  DADD R34, -R18, R34 ;  /* 0x0000000012227229 */ /* 0x004fcc0000000122 */
[----:B------:R-:W-:-:S08]  /*09a0*/  DFMA R2, R32, R32, R2 ;  /* 0x000000202002722b */ /* 0x000fd00000000002 */
[----:B------:R-:W-:-:S08]  /*09b0*/  DFMA R2, R34, R34, R2 ;  /* 0x000000222202722b */ /* 0x000fd00000000002 */
[----:B------:R-:W-:-:S06]  /*09c0*/  DADD R8, R2, UR6 ;  /* 0x0000000602087e29 */ /* 0x000fcc0008000000 */
[----:B------:R-:W0:Y:S04]  /*09d0*/  MUFU.RSQ64H R41, R9 ;  /* 0x0000000900297308 */ /* 0x000e280000001c00 */
[----:B------:R-:W-:-:S04]  /*09e0*/  IADD3 R40, PT, PT, R9, -0x3500000, RZ ;  /* 0xfcb0000009287810 */ /* 0x000fc80007ffe0ff */
[----:B------:R-:W-:Y:S02]  /*09f0*/  ISETP.GE.U32.AND P1, PT, R40, 0x7ca00000, PT ;  /* 0x7ca000002800780c */ /* 0x000fe40003f26070 */
[----:B0-----:R-:W-:-:S08]  /*0a00*/  DMUL R2, R40, R40 ;  /* 0x0000002828027228 */ /* 0x001fd00000000000 */
[----:B------:R-:W-:-:S08]  /*0a10*/  DFMA R2, R8, -R2, 1 ;  /* 0x3ff000000802742b */ /* 0x000fd00000000802 */
[----:B------:R-:W-:Y:S02]  /*0a20*/  DFMA R4, R2, R4, 0.5 ;  /* 0x3fe000000204742b */ /* 0x000fe40000000004 */
[----:B------:R-:W-:-:S08]  /*0a30*/  DMUL R2, R40, R2 ;  /* 0x0000000228027228 */ /* 0x000fd00000000000 */
[----:B------:R-:W-:-:S08]  /*0a40*/  DFMA R28, R4, R2, R40 ;  /* 0x00000002041c722b */ /* 0x000fd00000000028 */
[----:B------:R-:W-:Y:S02]  /*0a50*/  DMUL R4, R8, R28 ;  /* 0x0000001c08047228 */ /* 0x000fe40000000000 */
[----:B------:R-:W-:Y:S01]  /*0a60*/  VIADD R3, R29, 0xfff00000 ;  /* 0xfff000001d037836 */ /* 0x000fe20000000000 */
[----:B------:R-:W-:-:S05]  /*0a70*/  MOV R2, R28 ;  /* 0x0000001c00027202 */ /* 0x000fca0000000f00 */
[----:B------:R-:W-:-:S08]  /*0a80*/  DFMA R6, R4, -R4, R8 ;  /* 0x800000040406722b */ /* 0x000fd00000000008 */
[----:B------:R-:W-:Y:S01]  /*0a90*/  DFMA R26, R6, R2, R4 ;  /* 0x00000002061a722b */ /* 0x000fe20000000004 */
[----:B---3--:R-:W-:Y:S10]  /*0aa0*/  @!P1 BRA `(.L_x_11) ;  /* 0x0000000000189947 */ /* 0x008ff40003800000 */
[----:B------:R-:W-:Y:S01]  /*0ab0*/  IMAD.MOV.U32 R0, RZ, RZ, R40 ;  /* 0x000000ffff007224 */ /* 0x000fe200078e0028 */
[----:B------:R-:W-:Y:S01]  /*0ac0*/  MOV R40, 0xaf0 ;  /* 0x00000af000287802 */ /* 0x000fe20000000f00 */
[----:B------:R-:W-:-:S07]  /*0ad0*/  IMAD.MOV.U32 R2, RZ, RZ, R28 ;  /* 0x000000ffff027224 */ /* 0x000fce00078e001c */
[----:B------:R-:W-:Y:S05]  /*0ae0*/  CALL.REL.NOINC `($__internal_1_$__cuda_sm20_dsqrt_rn_f64_mediumpath_v1) ;  /* 0x0000010000787944 */ /* 0x000fea0003c00000 */
[----:B------:R-:W-:Y:S01]  /*0af0*/  IMAD.MOV.U32 R26, RZ, RZ, R2 ;  /* 0x000000ffff1a7224 */ /* 0x000fe200078e0002 */
[----:B------:R-:W-:-:S07]  /*0b00*/  MOV R27, R3 ;  /* 0x00000003001b7202 */ /* 0x000fce0000000f00 */
.L_x_11:
[----:B------:R-:W-:Y:S05]  /*0b10*/  BSYNC.RECONVERGENT B1 ;  /* 0x0000000000017941 */ /* 0x000fea0003800200 */
.L_x_10:
        /* <DEDUP_REMOVED lines=12> */
[----:B------:R-:W-:Y:S01]  /*0be0*/  MOV R2, 0xc20 ;  /* 0x00000c2000027802 */ /* 0x000fe20000000f00 */
[----:B------:R-:W-:Y:S01]  /*0bf0*/  IMAD.MOV.U32 R3, RZ, RZ, R27 ;  /* 0x000000ffff037224 */ /* 0x000fe200078e001b */
[----:B------:R-:W-:-:S07]  /*0c00*/  IADD3 R0, PT, PT, R0, -0x100000, RZ ;  /* 0xfff0000000007810 */ /* 0x000fce0007ffe0ff */
[----:B------:R-:W-:Y:S05]  /*0c10*/  CALL.REL.NOINC `($__internal_0_$__cuda_sm20_dblrcp_rn_slowpath_v3) ;  /* 0x000000fc00787944 */ /* 0x000fea0003c00000 */
[----:B------:R-:W-:-:S07]  /*0c20*/  IMAD.MOV.U32 R2, RZ, RZ, R0 ;  /* 0x000000ffff027224 */ /* 0x000fce00078e0000 */
.L_x_13:
[----:B------:R-:W-:Y:S05]  /*0c30*/  BSYNC.RECONVERGENT B1 ;  /* 0x0000000000017941 */ /* 0x000fea0003800200 */
.L_x_12:
[----:B------:R-:W-:-:S08]  /*0c40*/  DMUL R4, R2, R2 ;  /* 0x0000000202047228 */ /* 0x000fd00000000000 */
[----:B------:R-:W-:-:S08]  /*0c50*/  DMUL R4, R4, R2 ;  /* 0x0000000204047228 */ /* 0x000fd00000000000 */
[----:B------:R-:W-:-:S08]  /*0c60*/  DMUL R4, R24, R4 ;  /* 0x0000000418047228 */ /* 0x000fd00000000000 */
[-C--:B------:R-:W-:Y:S02]  /*0c70*/  DFMA R16, R32, R4.reuse, R16 ;  /* 0x000000042010722b */ /* 0x080fe40000000010 */
[-C--:B------:R-:W-:Y:S02]  /*0c80*/  DFMA R14, R30, R4.reuse, R14 ;  /* 0x000000041e0e722b */ /* 0x080fe4000000000e */
[----:B------:R-:W-:-:S11]  /*0c90*/  DFMA R12, R34, R4, R12 ;  /* 0x00000004220c722b */ /* 0x000fd6000000000c */
.L_x_5:
[----:B------:R-:W-:Y:S05]  /*0ca0*/  BSYNC.RECONVERGENT B0 ;  /* 0x0000000000007941 */ /* 0x000fea0003800200 */
.L_x_4:
[----:B------:R-:W-:Y:S04]  /*0cb0*/  BSSY.RECONVERGENT B1, `(.L_x_14) ;  /* 0x0000fc3000017945 */ /* 0x000fe80003800200 */
[----:B------:R-:W-:Y:S04]  /*0cc0*/  BSSY.RELIABLE B0, `(.L_x_15) ;  /* 0x0000f81000007945 */ /* 0x000fe80003800100 */
[----:B------:R-:W-:Y:S05]  /*0cd0*/  @P0 BRA `(.L_x_16) ;  /* 0x0000000800040947 */ /* 0x000fea0003800000 */
[----:B------:R-:W1:Y:S01]  /*0ce0*/  S2UR UR6, SR_CgaCtaId ;  /* 0x00000000000679c3 */ /* 0x000e620000008800 */
[----:B------:R-:W-:Y:S01]  /*0cf0*/  UMOV UR5, 0x400 ;  /* 0x0000040000057882 */ /* 0x000fe20000000000 */
[----:B------:R-:W-:Y:S01]  /*0d00*/  UMOV UR7, 0x3f50624d ;  /* 0x3f50624d00077882 */ /* 0x000fe20000000000 */
[----:B0-----:R-:W-:Y:S01]  /*0d10*/  IMAD.MOV.U32 R4, RZ, RZ, 0x0 ;  /* 0x00000000ff047424 */ /* 0x001fe200078e00ff */
[----:B------:R-:W-:Y:S01]  /*0d20*/  MOV R5, 0x3fd80000 ;  /* 0x3fd8000000057802 */ /* 0x000fe20000000f00 */
[----:B------:R-:W-:Y:S01]  /*0d30*/  BSSY.RECONVERGENT B3, `(.L_x_17) ;  /* 0x0000022000037945 */ /* 0x000fe20003800200 */
[----:B-1----:R-:W-:-:S03]  /*0d40*/  ULEA UR5, UR6, UR5, 0x18 ;  /* 0x0000000506057291 */ /* 0x002fc6000f8ec0ff */
[----:B------:R-:W-:-:S06]  /*0d50*/  UMOV UR6, 0xd2f1a9fc ;  /* 0xd2f1a9fc00067882 */ /* 0x000fcc0000000000 */
[----:B------:R-:W0:Y:S04]  /*0d60*/  LDS.64 R26, [UR5+0x210] ;  /* 0x00021005ff1a7984 */ /* 0x000e280008000a00 */
[----:B------:R-:W1:Y:S04]  /*0d70*/  LDS.64 R28, [UR5+0x10] ;  /* 0x00001005ff1c7984 */ /* 0x000e680008000a00 */
        /* <DEDUP_REMOVED lines=18> */
[----:B------:R-:W-:Y:S02]  /*0ea0*/  VIADD R3, R41, 0xfff00000 ;  /* 0xfff0000029037836 */ /* 0x000fe40000000000 */
[----:B------:R-:W-:-:S04]  /*0eb0*/  IMAD.MOV.U32 R2, RZ, RZ, R40 ;  /* 0x000000ffff027224 */ /* 0x000fc800078e0028 */
[----:B------:R-:W-:-:S08]  /*0ec0*/  DFMA R6, R4, -R4, R8 ;  /* 0x800000040406722b */ /* 0x000fd00000000008 */
[----:B------:R-:W-:Y:S01]  /*0ed0*/  DFMA R34, R6, R2, R4 ;  /* 0x000000020622722b */ /* 0x000fe20000000004 */
[----:B---3--:R-:W-:Y:S10]  /*0ee0*/  @!P1 BRA `(.L_x_18) ;  /* 0x0000000000189947 */ /* 0x008ff40003800000 */
[----:B------:R-:W-:Y:S01]  /*0ef0*/  IMAD.MOV.U32 R2, RZ, RZ, R40 ;  /* 0x000000ffff027224 */ /* 0x000fe200078e0028 */
[----:B------:R-:W-:Y:S02]  /*0f00*/  MOV R0, R32 ;  /* 0x0000002000007202 */ /* 0x000fe40000000f00 */
[----:B------:R-:W-:-:S07]  /*0f10*/  MOV R40, 0xf30 ;  /* 0x00000f3000287802 */ /* 0x000fce0000000f00 */
[----:B------:R-:W-:Y:S05]  /*0f20*/  CALL.REL.NOINC `($__internal_1_$__cuda_sm20_dsqrt_rn_f64_mediumpath_v1) ;  /* 0x000000fc00687944 */ /* 0x000fea0003c00000 */
[----:B------:R-:W-:Y:S02]  /*0f30*/  IMAD.MOV.U32 R34, RZ, RZ, R2 ;  /* 0x000000ffff227224 */ /* 0x000fe400078e0002 */
[----:B------:R-:W-:-:S07]  /*0f40*/  IMAD.MOV.U32 R35, RZ, RZ, R3 ;  /* 0x000000ffff237224 */ /* 0x000fce00078e0003 */
.L_x_18:
[----:B------:R-:W-:Y:S05]  /*0f50*/  BSYNC.RECONVERGENT B3 ;  /* 0x0000000000037941 */ /* 0x000fea0003800200 */
.L_x_17:
        /* <DEDUP_REMOVED lines=16> */
[----:B------:R-:W-:-:S07]  /*1060*/  IMAD.MOV.U32 R2, RZ, RZ, R0 ;  /* 0x000000ffff027224 */ /* 0x000fce00078e0000 */
.L_x_20:
[----:B------:R-:W-:Y:S05]  /*1070*/  BSYNC.RECONVERGENT B3 ;  /* 0x0000000000037941 */ /* 0x000fea0003800200 */
.L_x_19:
[----:B------:R-:W-:-:S08]  /*1080*/  DMUL R4, R2, R2 ;  /* 0x0000000202047228 */ /* 0x000fd00000000000 */
[----:B------:R-:W-:-:S08]  /*1090*/  DMUL R4, R4, R2 ;  /* 0x0000000204047228 */ /* 0x000fd00000000000 */
[----:B------:R-:W-:-:S08]  /*10a0*/  DMUL R4, R30, R4 ;  /* 0x000000041e047228 */ /* 0x000fd00000000000 */
[-C--:B------:R-:W-:Y:S02]  /*10b0*/  DFMA R16, R28, R4.reuse, R16 ;  /* 0x000000041c10722b */ /* 0x080fe40000000010 */
[-C--:B------:R-:W-:Y:S02]  /*10c0*/  DFMA R14, R26, R4.reuse, R14 ;  /* 0x000000041a0e722b */ /* 0x080fe4000000000e */
[----:B------:R-:W-:Y:S01]  /*10d0*/  DFMA R12, R24, R4, R12 ;  /* 0x00000004180c722b */ /* 0x000fe2000000000c */
[----:B------:R-:W-:Y:S10]  /*10e0*/  @P0 BRA `(.L_x_21) ;  /* 0x0000000800040947 */ /* 0x000ff40003800000 */
[----:B------:R-:W0:Y:S01]  /*10f0*/  S2UR UR6, SR_CgaCtaId ;  /* 0x00000000000679c3 */ /* 0x000e220000008800 */
[----:B------:R-:W-:Y:S01]  /*1100*/  UMOV UR5, 0x400 ;  /* 0x0000040000057882 */ /* 0x000fe20000000000 */
[----:B------:R-:W-:Y:S01]  /*1110*/  UMOV UR7, 0x3f50624d ;  /* 0x3f50624d00077882 */ /* 0x000fe20000000000 */
[----:B------:R-:W-:Y:S01]  /*1120*/  IMAD.MOV.U32 R4, RZ, RZ, 0x0 ;  /* 0x00000000ff047424 */ /* 0x000fe200078e00ff */
[----:B------:R-:W-:Y:S01]  /*1130*/  BSSY.RECONVERGENT B3, `(.L_x_22) ;  /* 0x0000023000037945 */ /* 0x000fe20003800200 */
[----:B------:R-:W-:Y:S01]  /*1140*/  IMAD.MOV.U32 R5, RZ, RZ, 0x3fd80000 ;  /* 0x3fd80000ff057424 */ /* 0x000fe200078e00ff */
[----:B0-----:R-:W-:-:S03]  /*1150*/  ULEA UR5, UR6, UR5, 0x18 ;  /* 0x0000000506057291 */ /* 0x001fc6000f8ec0ff */
[----:B------:R-:W-:-:S06]  /*1160*/  UMOV UR6, 0xd2f1a9fc ;  /* 0xd2f1a9fc00067882 */ /* 0x000fcc0000000000 */
[----:B------:R-:W0:Y:S04]  /*1170*/  LDS.64 R26, [UR5+0x218] ;  /* 0x00021805ff1a7984 */ /* 0x000e280008000a00 */
[----:B------:R-:W1:Y:S04]  /*1180*/  LDS.64 R28, [UR5+0x18] ;  /* 0x00001805ff1c7984 */ /* 0x000e680008000a00 */
[----:B------:R-:W2:Y:S04]  /*1190*/  LDS.64 R24, [UR5+0x418] ;  /* 0x00041805ff187984 */ /* 0x000ea80008000a00 */
[----:B------:R-:W3:Y:S01]  /*11a0*/  LDS.64 R30, [UR5+0x618] ;  /* 0x00061805ff1e7984 */ /* 0x000ee20008000a00 */
[----:B0-----:R-:W-:-:S02]  /*11b0*/  DADD R26, -R20, R26 ;  /* 0x00000000141a7229 */ /* 0x001fc4000000011a */
        /* <DEDUP_REMOVED lines=26> */
.L_x_23:
[----:B------:R-:W-:Y:S05]  /*1360*/  BSYNC.RECONVERGENT B3 ;  /* 0x0000000000037941 */ /* 0x000fea0003800200 */
.L_x_22:
        /* <DEDUP_REMOVED lines=17> */
.L_x_25:
[----:B------:R-:W-:Y:S05]  /*1480*/  BSYNC.RECONVERGENT B3 ;  /* 0x0000000000037941 */ /* 0x000fea0003800200 */
.L_x_24:
[----:B------:R-:W-:-:S08]  /*1490*/  DMUL R4, R2, R2 ;  /* 0x0000000202047228 */ /* 0x000fd00000000000 */
[----:B------:R-:W-:-:S08]  /*14a0*/  DMUL R4, R4, R2 ;  /* 0x0000000204047228 */ /* 0x000fd00000000000 */
[----:B------:R-:W-:-:S08]  /*14b0*/  DMUL R4, R30, R4 ;  /* 0x000000041e047228 */ /* 0x000fd00000000000 */
[-C--:B------:R-:W-:Y:S02]  /*14c0*/  DFMA R16, R28, R4.reuse, R16 ;  /* 0x000000041c10722b */ /* 0x080fe40000000010 */
[-C--:B------:R-:W-:Y:S02]  /*14d0*/  DFMA R14, R26, R4.reuse, R14 ;  /* 0x000000041a0e722b */ /* 0x080fe4000000000e */
[----:B------:R-:W-:-:S11]  /*14e0*/  DFMA R12, R24, R4, R12 ;  /* 0x00000004180c722b */ /* 0x000fd6000000000c */
.L_x_16:
        /* <DEDUP_REMOVED lines=40> */
.L_x_28:
[----:B------:R-:W-:Y:S05]  /*1770*/  BSYNC.RECONVERGENT B3 ;  /* 0x0000000000037941 */ /* 0x000fea0003800200 */
.L_x_27:
        /* <DEDUP_REMOVED lines=17> */
.L_x_30:
[----:B------:R-:W-:Y:S05]  /*1890*/  BSYNC.RECONVERGENT B3 ;  /* 0x0000000000037941 */ /* 0x000fea0003800200 */
.L_x_29:
[----:B------:R-:W-:-:S08]  /*18a0*/  DMUL R4, R2, R2 ;  /* 0x0000000202047228 */ /* 0x000fd00000000000 */
[----:B------:R-:W-:-:S08]  /*18b0*/  DMUL R4, R4, R2 ;  /* 0x0000000204047228 */ /* 0x000fd00000000000 */
[----:B------:R-:W-:-:S08]  /*18c0*/  DMUL R4, R30, R4 ;  /* 0x000000041e047228 */ /* 0x000fd00000000000 */
[-C--:B------:R-:W-:Y:S02]  /*18d0*/  DFMA R16, R28, R4.reuse, R16 ;  /* 0x000000041c10722b */ /* 0x080fe40000000010 */
[-C--:B------:R-:W-:Y:S02]  /*18e0*/  DFMA R14, R26, R4.reuse, R14 ;  /* 0x000000041a0e722b */ /* 0x080fe4000000000e */
[----:B------:R-:W-:-:S11]  /*18f0*/  DFMA R12, R24, R4, R12 ;  /* 0x00000004180c722b */ /* 0x000fd6000000000c */
.L_x_21:
[----:B------:R-:W-:Y:S05]  /*1900*/  @P0 BRA `(.L_x_31) ;  /* 0x0000000800040947 */ /* 0x000fea0003800000 */
        /* <DEDUP_REMOVED lines=39> */
.L_x_33:
[----:B------:R-:W-:Y:S05]  /*1b80*/  BSYNC.RECONVERGENT B3 ;  /* 0x0000000000037941 */ /* 0x000fea0003800200 */
.L_x_32:
        /* <DEDUP_REMOVED lines=17> */
.L_x_35:
[----:B------:R-:W-:Y:S05]  /*1ca0*/  BSYNC.RECONVERGENT B3 ;  /* 0x0000000000037941 */ /* 0x000fea0003800200 */
.L_x_34:
[----:B------:R-:W-:-:S08]  /*1cb0*/  DMUL R4, R2, R2 ;  /* 0x0000000202047228 */ /* 0x000fd00000000000 */
[----:B------:R-:W-:-:S08]  /*1cc0*/  DMUL R4, R4, R2 ;  /* 0x0000000204047228 */ /* 0x000fd00000000000 */
[----:B------:R-:W-:-:S08]  /*1cd0*/  DMUL R4, R30, R4 ;  /* 0x000000041e047228 */ /* 0x000fd00000000000 */
[-C--:B------:R-:W-:Y:S02]  /*1ce0*/  DFMA R16, R28, R4.reuse, R16 ;  /* 0x000000041c10722b */ /* 0x080fe40000000010 */
[-C--:B------:R-:W-:Y:S02]  /*1cf0*/  DFMA R14, R26, R4.reuse, R14 ;  /* 0x000000041a0e722b */ /* 0x080fe4000000000e */
[----:B------:R-:W-:-:S11]  /*1d00*/  DFMA R12, R24, R4, R12 ;  /* 0x00000004180c722b */ /* 0x000fd6000000000c */
.L_x_26:
        /* <DEDUP_REMOVED lines=40> */
.L_x_38:
[----:B------:R-:W-:Y:S05]  /*1f90*/  BSYNC.RECONVERGENT B3 ;  /* 0x0000000000037941 */ /* 0x000fea0003800200 */
.L_x_37:
        /* <DEDUP_REMOVED lines=17> */
.L_x_40:
[----:B------:R-:W-:Y:S05]  /*20b0*/  BSYNC.RECONVERGENT B3 ;  /* 0x0000000000037941 */ /* 0x000fea0003800200 */
.L_x_39:
[----:B------:R-:W-:-:S08]  /*20c0*/  DMUL R4, R2, R2 ;  /* 0x0000000202047228 */ /* 0x000fd00000000000 */
[----:B------:R-:W-:-:S08]  /*20d0*/  DMUL R4, R4, R2 ;  /* 0x0000000204047228 */ /* 0x000fd00000000000 */
[----:B------:R-:W-:-:S08]  /*20e0*/  DMUL R4, R30, R4 ;  /* 0x000000041e047228 */ /* 0x000fd00000000000 */
[-C--:B------:R-:W-:Y:S02]  /*20f0*/  DFMA R16, R28, R4.reuse, R16 ;  /* 0x000000041c10722b */ /* 0x080fe40000000010 */
[-C--:B------:R-:W-:Y:S02]  /*2100*/  DFMA R14, R26, R4.reuse, R14 ;  /* 0x000000041a0e722b */ /* 0x080fe4000000000e */
[----:B------:R-:W-:-:S11]  /*2110*/  DFMA R12, R24, R4, R12 ;  /* 0x00000004180c722b */ /* 0x000fd6000000000c */
.L_x_31:
        /* <DEDUP_REMOVED lines=40> */
.L_x_43:
[----:B------:R-:W-:Y:S05]  /*23a0*/  BSYNC.RECONVERGENT B3 ;  /* 0x0000000000037941 */ /* 0x000fea0003800200 */
.L_x_42:
        /* <DEDUP_REMOVED lines=17> */
.L_x_45:
[----:B------:R-:W-:Y:S05]  /*24c0*/  BSYNC.RECONVERGENT B3 ;  /* 0x0000000000037941 */ /* 0x000fea0003800200 */
.L_x_44:
[----:B------:R-:W-:-:S08]  /*24d0*/  DMUL R4, R2, R2 ;  /* 0x0000000202047228 */ /* 0x000fd00000000000 */
[----:B------:R-:W-:-:S08]  /*24e0*/  DMUL R4, R4, R2 ;  /* 0x0000000204047228 */ /* 0x000fd00000000000 */
[----:B------:R-:W-:-:S08]  /*24f0*/  DMUL R4, R30, R4 ;  /* 0x000000041e047228 */ /* 0x000fd00000000000 */
[-C--:B------:R-:W-:Y:S02]  /*2500*/  DFMA R16, R28, R4.reuse, R16 ;  /* 0x000000041c10722b */ /* 0x080fe40000000010 */
[-C--:B------:R-:W-:Y:S02]  /*2510*/  DFMA R14, R26, R4.reuse, R14 ;  /* 0x000000041a0e722b */ /* 0x080fe4000000000e */
[----:B------:R-:W-:-:S11]  /*2520*/  DFMA R12, R24, R4, R12 ;  /* 0x00000004180c722b */ /* 0x000fd6000000000c */
.L_x_36:
        /* <DEDUP_REMOVED lines=40> */
.L_x_48:
[----:B------:R-:W-:Y:S05]  /*27b0*/  BSYNC.RECONVERGENT B3 ;  /* 0x0000000000037941 */ /* 0x000fea0003800200 */
.L_x_47:
        /* <DEDUP_REMOVED lines=17> */
.L_x_50:
[----:B------:R-:W-:Y:S05]  /*28d0*/  BSYNC.RECONVERGENT B3 ;  /* 0x0000000000037941 */ /* 0x000fea0003800200 */
.L_x_49:
[----:B------:R-:W-:-:S08]  /*28e0*/  DMUL R4, R2, R2 ;  /* 0x0000000202047228 */ /* 0x000fd00000000000 */
[----:B------:R-:W-:-:S08]  /*28f0*/  DMUL R4, R4, R2 ;  /* 0x0000000204047228 */ /* 0x000fd00000000000 */
[----:B------:R-:W-:-:S08]  /*2900*/  DMUL R4, R30, R4 ;  /* 0x000000041e047228 */ /* 0x000fd00000000000 */
[-C--:B------:R-:W-:Y:S02]  /*2910*/  DFMA R16, R28, R4.reuse, R16 ;  /* 0x000000041c10722b */ /* 0x080fe40000000010 */
[-C--:B------:R-:W-:Y:S02]  /*2920*/  DFMA R14, R26, R4.reuse, R14 ;  /* 0x000000041a0e722b */ /* 0x080fe4000000000e */
[----:B------:R-:W-:-:S11]  /*2930*/  DFMA R12, R24, R4, R12 ;  /* 0x00000004180c722b */ /* 0x000fd6000000000c */
.L_x_41:
        /* <DEDUP_REMOVED lines=40> */
.L_x_53:
[----:B------:R-:W-:Y:S05]  /*2bc0*/  BSYNC.RECONVERGENT B3 ;  /* 0x0000000000037941 */ /* 0x000fea0003800200 */
.L_x_52:
        /* <DEDUP_REMOVED lines=17> */
.L_x_55:
[----:B------:R-:W-:Y:S05]  /*2ce0*/  BSYNC.RECONVERGENT B3 ;  /* 0x0000000000037941 */ /* 0x000fea0003800200 */
.L_x_54:
[----:B------:R-:W-:-:S08]  /*2cf0*/  DMUL R4, R2, R2 ;  /* 0x0000000202047228 */ /* 0x000fd00000000000 */
[----:B------:R-:W-:-:S08]  /*2d00*/  DMUL R4, R4, R2 ;  /* 0x0000000204047228 */ /* 0x000fd00000000000 */
[----:B------:R-:W-:-:S08]  /*2d10*/  DMUL R4, R30, R4 ;  /* 0x000000041e047228 */ /* 0x000fd00000000000 */
[-C--:B------:R-:W-:Y:S02]  /*2d20*/  DFMA R16, R28, R4.reuse, R16 ;  /* 0x000000041c10722b */ /* 0x080fe40000000010 */
[-C--:B------:R-:W-:Y:S02]  /*2d30*/  DFMA R14, R26, R4.reuse, R14 ;  /* 0x000000041a0e722b */ /* 0x080fe4000000000e */
[----:B------:R-:W-:-:S11]  /*2d40*/  DFMA R12, R24, R4, R12 ;  /* 0x00000004180c722b */ /* 0x000fd6000000000c */
.L_x_46:
        /* <DEDUP_REMOVED lines=40> */
.L_x_58:
[----:B------:R-:W-:Y:S05]  /*2fd0*/  BSYNC.RECONVERGENT B3 ;  /* 0x0000000000037941 */ /* 0x000fea0003800200 */
.L_x_57:
[----:B------:R-:W0:Y:S01]  /*2fe0*/  MUFU.RCP64H R3, R35 ;  /* 0x0000002300037308 */ /* 0x000e220000001800 */
[----:B------:R-:W-:Y:S01]  /*2ff0*/  IADD3 R2, PT, PT, R35, 0x300402, RZ ;  /* 0x0030040223027810 */ /* 0x000fe20007ffe0ff */
[----:B------:R-:W-:Y:S03]  /*3000*/  BSSY.RECONVERGENT B3, `(.L_x_59) ;  /* 0x000000f000037945 */ /* 0x000fe60003800200 */
[----:B------:R-:W-:Y:S02]  /*3010*/  FSETP.GEU.AND P1, PT, |R2|, 5.8789094863358348022e-39, PT ;  /* 0x004004020200780b */ /* 0x000fe40003f2e200 */
        /* <DEDUP_REMOVED lines=13> */
.L_x_60:
[----:B------:R-:W-:Y:S05]  /*30f0*/  BSYNC.RECONVERGENT B3 ;  /* 0x0000000000037941 */ /* 0x000fea0003800200 */
.L_x_59:
[----:B------:R-:W-:-:S08]  /*3100*/  DMUL R4, R2, R2 ;  /* 0x0000000202047228 */ /* 0x000fd00000000000 */
[----:B------:R-:W-:-:S08]  /*3110*/  DMUL R4, R4, R2 ;  /* 0x0000000204047228 */ /* 0x000fd00000000000 */
[----:B------:R-:W-:-:S08]  /*3120*/  DMUL R4, R30, R4 ;  /* 0x000000041e047228 */ /* 0x000fd00000000000 */
[-C--:B------:R-:W-:Y:S02]  /*3130*/  DFMA R16, R28, R4.reuse, R16 ;  /* 0x000000041c10722b */ /* 0x080fe40000000010 */
[-C--:B------:R-:W-:Y:S02]  /*3140*/  DFMA R14, R26, R4.reuse, R14 ;  /* 0x000000041a0e722b */ /* 0x080fe4000000000e */
[----:B------:R-:W-:-:S11]  /*3150*/  DFMA R12, R24, R4, R12 ;  /* 0x00000004180c722b */ /* 0x000fd6000000000c */
.L_x_51:
[----:B------:R-:W-:Y:S05]  /*3160*/  @P0 BRA `(.L_x_61) ;  /* 0x0000000800040947 */ /* 0x000fea0003800000 */
[----:B------:R-:W0:Y:S01]  /*3170*/  S2UR UR6, SR_CgaCtaId ;  /* 0x00000000000679c3 */ /* 0x000e220000008800 */
[----:B------:R-:W-:Y:S01]  /*3180*/  UMOV UR5, 0x400 ;  /* 0x0000040000057882 */ /* 0x000fe20000000000 */
[----:B------:R-:W-:Y:S01]  /*3190*/  UMOV UR7, 0x3f50624d ;  /* 0x3f50624d00077882 */ /* 0x000fe20000000000 */
[----:B------:R-:W-:Y:S01]  /*31a0*/  MOV R4, 0x0 ;  /* 0x0000000000047802 */ /* 0x000fe20000000f00 */
[----:B------:R-:W-:Y:S01]  /*31b0*/  IMAD.MOV.U32 R5, RZ, RZ, 0x3fd80000 ;  /* 0x3fd80000ff057424 */ /* 0x000fe200078e00ff */
[----:B------:R-:W-:Y:S01]  /*31c0*/  BSSY.RECONVERGENT B3, `(.L_x_62) ;  /* 0x0000022000037945 */ /* 0x000fe20003800200 */
        /* <DEDUP_REMOVED lines=33> */
.L_x_63:
[----:B------:R-:W-:Y:S05]  /*33e0*/  BSYNC.RECONVERGENT B3 ;  /* 0x0000000000037941 */ /* 0x000fea0003800200 */
.L_x_62:
        /* <DEDUP_REMOVED lines=16> */
[----:B------:R-:W-:-:S07]  /*34f0*/  MOV R2, R0 ;  /* 0x0000000000027202 */ /* 0x000fce0000000f00 */
.L_x_65:
[----:B------:R-:W-:Y:S05]  /*3500*/  BSYNC.RECONVERGENT B3 ;  /* 0x0000000000037941 */ /* 0x000fea0003800200 */
.L_x_64:
[----:B------:R-:W-:-:S08]  /*3510*/  DMUL R4, R2, R2 ;  /* 0x0000000202047228 */ /* 0x000fd00000000000 */
[----:B------:R-:W-:-:S08]  /*3520*/  DMUL R4, R4, R2 ;  /* 0x0000000204047228 */ /* 0x000fd00000000000 */
[----:B------:R-:W-:-:S08]  /*3530*/  DMUL R4, R30, R4 ;  /* 0x000000041e047228 */ /* 0x000fd00000000000 */
[-C--:B------:R-:W-:Y:S02]  /*3540*/  DFMA R16, R28, R4.reuse, R16 ;  /* 0x000000041c10722b */ /* 0x080fe40000000010 */
[-C--:B------:R-:W-:Y:S02]  /*3550*/  DFMA R14, R26, R4.reuse, R14 ;  /* 0x000000041a0e722b */ /* 0x080fe4000000000e */
[----:B------:R-:W-:-:S11]  /*3560*/  DFMA R12, R24, R4, R12 ;  /* 0x00000004180c722b */ /* 0x000fd6000000000c */
.L_x_56:
        /* <DEDUP_REMOVED lines=34> */
[----:B------:R-:W-:Y:S01]  /*3790*/  MOV R2, R40 ;  /* 0x0000002800027202 */ /* 0x000fe20000000f00 */
[----:B------:R-:W-:Y:S01]  /*37a0*/  IMAD.MOV.U32 R0, RZ, RZ, R32 ;  /* 0x000000ffff007224 */ /* 0x000fe200078e0020 */
[----:B------:R-:W-:-:S07]  /*37b0*/  MOV R40, 0x37d0 ;  /* 0x000037d000287802 */ /* 0x000fce0000000f00 */
[----:B------:R-:W-:Y:S05]  /*37c0*/  CALL.REL.NOINC `($__internal_1_$__cuda_sm20_dsqrt_rn_f64_mediumpath_v1) ;  /* 0x000000d400407944 */ /* 0x000fea0003c00000 */
[----:B------:R-:W-:Y:S01]  /*37d0*/  IMAD.MOV.U32 R34, RZ, RZ, R2 ;  /* 0x000000ffff227224 */ /* 0x000fe200078e0002 */
[----:B------:R-:W-:-:S07]  /*37e0*/  MOV R35, R3 ;  /* 0x0000000300237202 */ /* 0x000fce0000000f00 */
.L_x_68:
[----:B------:R-:W-:Y:S05]  /*37f0*/  BSYNC.RECONVERGENT B3 ;  /* 0x0000000000037941 */ /* 0x000fea0003800200 */
.L_x_67:
        /* <DEDUP_REMOVED lines=17> */
.L_x_70:
[----:B------:R-:W-:Y:S05]  /*3910*/  BSYNC.RECONVERGENT B3 ;  /* 0x0000000000037941 */ /* 0x000fea0003800200 */
.L_x_69:
[----:B------:R-:W-:-:S08]  /*3920*/  DMUL R4, R2, R2 ;  /* 0x0000000202047228 */ /* 0x000fd00000000000 */
[----:B------:R-:W-:-:S08]  /*3930*/  DMUL R4, R4, R2 ;  /* 0x0000000204047228 */ /* 0x000fd00000000000 */
[----:B------:R-:W-:-:S08]  /*3940*/  DMUL R4, R30, R4 ;  /* 0x000000041e047228 */ /* 0x000fd00000000000 */
[-C--:B------:R-:W-:Y:S02]  /*3950*/  DFMA R16, R28, R4.reuse, R16 ;  /* 0x000000041c10722b */ /* 0x080fe40000000010 */
[-C--:B------:R-:W-:Y:S02]  /*3960*/  DFMA R14, R26, R4.reuse, R14 ;  /* 0x000000041a0e722b */ /* 0x080fe4000000000e */
[----:B------:R-:W-:-:S11]  /*3970*/  DFMA R12, R24, R4, R12 ;  /* 0x00000004180c722b */ /* 0x000fd6000000000c */
.L_x_61:
        /* <DEDUP_REMOVED lines=40> */
.L_x_73:
[----:B------:R-:W-:Y:S05]  /*3c00*/  BSYNC.RECONVERGENT B3 ;  /* 0x0000000000037941 */ /* 0x000fea0003800200 */
.L_x_72:
        /* <DEDUP_REMOVED lines=17> */
.L_x_75:
[----:B------:R-:W-:Y:S05]  /*3d20*/  BSYNC.RECONVERGENT B3 ;  /* 0x0000000000037941 */ /* 0x000fea0003800200 */
.L_x_74:
[----:B------:R-:W-:-:S08]  /*3d30*/  DMUL R4, R2, R2 ;  /* 0x0000000202047228 */ /* 0x000fd00000000000 */
[----:B------:R-:W-:-:S08]  /*3d40*/  DMUL R4, R4, R2 ;  /* 0x0000000204047228 */ /* 0x000fd00000000000 */
[----:B------:R-:W-:-:S08]  /*3d50*/  DMUL R4, R30, R4 ;  /* 0x000000041e047228 */ /* 0x000fd00000000000 */
[-C--:B------:R-:W-:Y:S02]  /*3d60*/  DFMA R16, R28, R4.reuse, R16 ;  /* 0x000000041c10722b */ /* 0x080fe40000000010 */
[-C--:B------:R-:W-:Y:S02]  /*3d70*/  DFMA R14, R26, R4.reuse, R14 ;  /* 0x000000041a0e722b */ /* 0x080fe4000000000e */
[----:B------:R-:W-:-:S11]  /*3d80*/  DFMA R12, R24, R4, R12 ;  /* 0x00000004180c722b */ /* 0x000fd6000000000c */
.L_x_66:
[----:B------:R-:W-:Y:S05]  /*3d90*/  @P0 BRA `(.L_x_76) ;  /* 0x0000000800040947 */ /* 0x000fea0003800000 */
[----:B------:R-:W1:Y:S01]  /*3da0*/  S2UR UR6, SR_CgaCtaId ;  /* 0x00000000000679c3 */ /* 0x000e620000008800 */
[----:B------:R-:W-:Y:S01]  /*3db0*/  UMOV UR5, 0x400 ;  /* 0x0000040000057882 */ /* 0x000fe20000000000 */
[----:B------:R-:W-:Y:S01]  /*3dc0*/  UMOV UR7, 0x3f50624d ;  /* 0x3f50624d00077882 */ /* 0x000fe20000000000 */
[----:B0-----:R-:W-:Y:S01]  /*3dd0*/  MOV R4, 0x0 ;  /* 0x0000000000047802 */ /* 0x001fe20000000f00 */
[----:B------:R-:W-:Y:S01]  /*3de0*/  IMAD.MOV.U32 R5, RZ, RZ, 0x3fd80000 ;  /* 0x3fd80000ff057424 */ /* 0x000fe200078e00ff */
        /* <DEDUP_REMOVED lines=34> */
.L_x_78:
[----:B------:R-:W-:Y:S05]  /*4010*/  BSYNC.RECONVERGENT B3 ;  /* 0x0000000000037941 */ /* 0x000fea0003800200 */
.L_x_77:
        /* <DEDUP_REMOVED lines=17> */
.L_x_80:
[----:B------:R-:W-:Y:S05]  /*4130*/  BSYNC.RECONVERGENT B3 ;  /* 0x0000000000037941 */ /* 0x000fea0003800200 */
.L_x_79:
[----:B------:R-:W-:-:S08]  /*4140*/  DMUL R4, R2, R2 ;  /* 0x0000000202047228 */ /* 0x000fd00000000000 */
[----:B------:R-:W-:-:S08]  /*4150*/  DMUL R4, R4, R2 ;  /* 0x0000000204047228 */ /* 0x000fd00000000000 */
[----:B------:R-:W-:-:S08]  /*4160*/  DMUL R4, R30, R4 ;  /* 0x000000041e047228 */ /* 0x000fd00000000000 */
[-C--:B------:R-:W-:Y:S02]  /*4170*/  DFMA R16, R28, R4.reuse, R16 ;  /* 0x000000041c10722b */ /* 0x080fe40000000010 */
[-C--:B------:R-:W-:Y:S02]  /*4180*/  DFMA R14, R26, R4.reuse, R14 ;  /* 0x000000041a0e722b */ /* 0x080fe4000000000e */
[----:B------:R-:W-:-:S11]  /*4190*/  DFMA R12, R24, R4, R12 ;  /* 0x00000004180c722b */ /* 0x000fd6000000000c */
.L_x_71:
[----:B------:R-:W-:Y:S05]  /*41a0*/  @P0 BRA `(.L_x_81) ;  /* 0x0000000800040947 */ /* 0x000fea0003800000 */
[----:B------:R-:W0:Y:S01]  /*41b0*/  S2UR UR6, SR_CgaCtaId ;  /* 0x00000000000679c3 */ /* 0x000e220000008800 */
[----:B------:R-:W-:Y:S01]  /*41c0*/  UMOV UR5, 0x400 ;  /* 0x0000040000057882 */ /* 0x000fe20000000000 */
[----:B------:R-:W-:Y:S01]  /*41d0*/  UMOV UR7, 0x3f50624d ;  /* 0x3f50624d00077882 */ /* 0x000fe20000000000 */
[----:B------:R-:W-:Y:S01]  /*41e0*/  IMAD.MOV.U32 R4, RZ, RZ, 0x0 ;  /* 0x00000000ff047424 */ /* 0x000fe200078e00ff */
[----:B------:R-:W-:Y:S01]  /*41f0*/  MOV R5, 0x3fd80000 ;  /* 0x3fd8000000057802 */ /* 0x000fe20000000f00 */
        /* <DEDUP_REMOVED lines=34> */
.L_x_83:
[----:B------:R-:W-:Y:S05]  /*4420*/  BSYNC.RECONVERGENT B3 ;  /* 0x0000000000037941 */ /* 0x000fea0003800200 */
.L_x_82:
        /* <DEDUP_REMOVED lines=17> */
.L_x_85:
[----:B------:R-:W-:Y:S05]  /*4540*/  BSYNC.RECONVERGENT B3 ;  /* 0x0000000000037941 */ /* 0x000fea0003800200 */
.L_x_84:
[----:B------:R-:W-:-:S08]  /*4550*/  DMUL R4, R2, R2 ;  /* 0x0000000202047228 */ /* 0x000fd00000000000 */
[----:B------:R-:W-:-:S08]  /*4560*/  DMUL R4, R4, R2 ;  /* 0x0000000204047228 */ /* 0x000fd00000000000 */
[----:B------:R-:W-:-:S08]  /*4570*/  DMUL R4, R30, R4 ;  /* 0x000000041e047228 */ /* 0x000fd00000000000 */
[-C--:B------:R-:W-:Y:S02]  /*4580*/  DFMA R16, R28, R4.reuse, R16 ;  /* 0x000000041c10722b */ /* 0x080fe40000000010 */
[-C--:B------:R-:W-:Y:S02]  /*4590*/  DFMA R14, R26, R4.reuse, R14 ;  /* 0x000000041a0e722b */ /* 0x080fe4000000000e */
[----:B------:R-:W-:-:S11]  /*45a0*/  DFMA R12, R24, R4, R12 ;  /* 0x00000004180c722b */ /* 0x000fd6000000000c */
.L_x_76:
[----:B------:R-:W-:Y:S05]  /*45b0*/  @P0 BRA `(.L_x_86) ;  /* 0x0000000800040947 */ /* 0x000fea0003800000 */
[----:B------:R-:W1:Y:S01]  /*45c0*/  S2UR UR6, SR_CgaCtaId ;  /* 0x00000000000679c3 */ /* 0x000e620000008800 */
[----:B------:R-:W-:Y:S01]  /*45d0*/  UMOV UR5, 0x400 ;  /* 0x0000040000057882 */ /* 0x000fe20000000000 */
[----:B------:R-:W-:Y:S01]  /*45e0*/  UMOV UR7, 0x3f50624d ;  /* 0x3f50624d00077882 */ /* 0x000fe20000000000 */
[----:B0-----:R-:W-:Y:S01]  /*45f0*/  IMAD.MOV.U32 R4, RZ, RZ, 0x0 ;  /* 0x00000000ff047424 */ /* 0x001fe200078e00ff */
[----:B------:R-:W-:Y:S01]  /*4600*/  BSSY.RECONVERGENT B3, `(.L_x_87) ;  /* 0x0000023000037945 */ /* 0x000fe20003800200 */
[----:B------:R-:W-:Y:S01]  /*4610*/  IMAD.MOV.U32 R5, RZ, RZ, 0x3fd80000 ;  /* 0x3fd80000ff057424 */ /* 0x000fe200078e00ff */
        /* <DEDUP_REMOVED lines=33> */
.L_x_88:
[----:B------:R-:W-:Y:S05]  /*4830*/  BSYNC.RECONVERGENT B3 ;  /* 0x0000000000037941 */ /* 0x000fea0003800200 */
.L_x_87:
        /* <DEDUP_REMOVED lines=17> */
.L_x_90:
[----:B------:R-:W-:Y:S05]  /*4950*/  BSYNC.RECONVERGENT B3 ;  /* 0x0000000000037941 */ /* 0x000fea0003800200 */
.L_x_89:
[----:B------:R-:W-:-:S08]  /*4960*/  DMUL R4, R2, R2 ;  /* 0x0000000202047228 */ /* 0x000fd00000000000 */
[----:B------:R-:W-:-:S08]  /*4970*/  DMUL R4, R4, R2 ;  /* 0x0000000204047228 */ /* 0x000fd00000000000 */
[----:B------:R-:W-:-:S08]  /*4980*/  DMUL R4, R30, R4 ;  /* 0x000000041e047228 */ /* 0x000fd00000000000 */
[-C--:B------:R-:W-:Y:S02]  /*4990*/  DFMA R16, R28, R4.reuse, R16 ;  /* 0x000000041c10722b */ /* 0x080fe40000000010 */
[-C--:B------:R-:W-:Y:S02]  /*49a0*/  DFMA R14, R26, R4.reuse, R14 ;  /* 0x000000041a0e722b */ /* 0x080fe4000000000e */
[----:B------:R-:W-:-:S11]  /*49b0*/  DFMA R12, R24, R4, R12 ;  /* 0x00000004180c722b */ /* 0x000fd6000000000c */
.L_x_81:
        /* <DEDUP_REMOVED lines=40> */
.L_x_93:
[----:B------:R-:W-:Y:S05]  /*4c40*/  BSYNC.RECONVERGENT B3 ;  /* 0x0000000000037941 */ /* 0x000fea0003800200 */
.L_x_92:
        /* <DEDUP_REMOVED lines=17> */
.L_x_95:
[----:B------:R-:W-:Y:S05]  /*4d60*/  BSYNC.RECONVERGENT B3 ;  /* 0x0000000000037941 */ /* 0x000fea0003800200 */
.L_x_94:
[----:B------:R-:W-:-:S08]  /*4d70*/  DMUL R4, R2, R2 ;  /* 0x0000000202047228 */ /* 0x000fd00000000000 */
[----:B------:R-:W-:-:S08]  /*4d80*/  DMUL R4, R4, R2 ;  /* 0x0000000204047228 */ /* 0x000fd00000000000 */
[----:B------:R-:W-:-:S08]  /*4d90*/  DMUL R4, R30, R4 ;  /* 0x000000041e047228 */ /* 0x000fd00000000000 */
[-C--:B------:R-:W-:Y:S02]  /*4da0*/  DFMA R16, R28, R4.reuse, R16 ;  /* 0x000000041c10722b */ /* 0x080fe40000000010 */
[-C--:B------:R-:W-:Y:S02]  /*4db0*/  DFMA R14, R26, R4.reuse, R14 ;  /* 0x000000041a0e722b */ /* 0x080fe4000000000e */
[----:B------:R-:W-:-:S11]  /*4dc0*/  DFMA R12, R24, R4, R12 ;  /* 0x00000004180c722b */ /* 0x000fd6000000000c */
.L_x_86:
        /* <DEDUP_REMOVED lines=40> */
.L_x_98:
[----:B------:R-:W-:Y:S05]  /*5050*/  BSYNC.RECONVERGENT B3 ;  /* 0x0000000000037941 */ /* 0x000fea0003800200 */
.L_x_97:
        /* <DEDUP_REMOVED lines=17> */
.L_x_100:
[----:B------:R-:W-:Y:S05]  /*5170*/  BSYNC.RECONVERGENT B3 ;  /* 0x0000000000037941 */ /* 0x000fea0003800200 */
.L_x_99:
[----:B------:R-:W-:-:S08]  /*5180*/  DMUL R4, R2, R2 ;  /* 0x0000000202047228 */ /* 0x000fd00000000000 */
[----:B------:R-:W-:-:S08]  /*5190*/  DMUL R4, R4, R2 ;  /* 0x0000000204047228 */ /* 0x000fd00000000000 */
[----:B------:R-:W-:-:S08]  /*51a0*/  DMUL R4, R30, R4 ;  /* 0x000000041e047228 */ /* 0x000fd00000000000 */
[-C--:B------:R-:W-:Y:S02]  /*51b0*/  DFMA R16, R28, R4.reuse, R16 ;  /* 0x000000041c10722b */ /* 0x080fe40000000010 */
[-C--:B------:R-:W-:Y:S02]  /*51c0*/  DFMA R14, R26, R4.reuse, R14 ;  /* 0x000000041a0e722b */ /* 0x080fe4000000000e */
[----:B------:R-:W-:-:S11]  /*51d0*/  DFMA R12, R24, R4, R12 ;  /* 0x00000004180c722b */ /* 0x000fd6000000000c */
.L_x_91:
        /* <DEDUP_REMOVED lines=40> */
.L_x_103:
[----:B------:R-:W-:Y:S05]  /*5460*/  BSYNC.RECONVERGENT B3 ;  /* 0x0000000000037941 */ /* 0x000fea0003800200 */
.L_x_102:
        /* <DEDUP_REMOVED lines=17> */
.L_x_105:
[----:B------:R-:W-:Y:S05]  /*5580*/  BSYNC.RECONVERGENT B3 ;  /* 0x0000000000037941 */ /* 0x000fea0003800200 */
.L_x_104:
[----:B------:R-:W-:-:S08]  /*5590*/  DMUL R4, R2, R2 ;  /* 0x0000000202047228 */ /* 0x000fd00000000000 */
[----:B------:R-:W-:-:S08]  /*55a0*/  DMUL R4, R4, R2 ;  /* 0x0000000204047228 */ /* 0x000fd00000000000 */
[----:B------:R-:W-:-:S08]  /*55b0*/  DMUL R4, R30, R4 ;  /* 0x000000041e047228 */ /* 0x000fd00000000000 */
[-C--:B------:R-:W-:Y:S02]  /*55c0*/  DFMA R16, R28, R4.reuse, R16 ;  /* 0x000000041c10722b */ /* 0x080fe40000000010 */
[-C--:B------:R-:W-:Y:S02]  /*55d0*/  DFMA R14, R26, R4.reuse, R14 ;  /* 0x000000041a0e722b */ /* 0x080fe4000000000e */
[----:B------:R-:W-:-:S11]  /*55e0*/  DFMA R12, R24, R4, R12 ;  /* 0x00000004180c722b */ /* 0x000fd6000000000c */
.L_x_96:
        /* <DEDUP_REMOVED lines=40> */
.L_x_108:
[----:B------:R-:W-:Y:S05]  /*5870*/  BSYNC.RECONVERGENT B3 ;  /* 0x0000000000037941 */ /* 0x000fea0003800200 */
.L_x_107:
        /* <DEDUP_REMOVED lines=17> */
.L_x_110:
[----:B------:R-:W-:Y:S05]  /*5990*/  BSYNC.RECONVERGENT B3 ;  /* 0x0000000000037941 */ /* 0x000fea0003800200 */
.L_x_109:
[----:B------:R-:W-:-:S08]  /*59a0*/  DMUL R4, R2, R2 ;  /* 0x0000000202047228 */ /* 0x000fd00000000000 */
[----:B------:R-:W-:-:S08]  /*59b0*/  DMUL R4, R4, R2 ;  /* 0x0000000204047228 */ /* 0x000fd00000000000 */
[----:B------:R-:W-:-:S08]  /*59c0*/  DMUL R4, R30, R4 ;  /* 0x000000041e047228 */ /* 0x000fd00000000000 */
[-C--:B------:R-:W-:Y:S02]  /*59d0*/  DFMA R16, R28, R4.reuse, R16 ;  /* 0x000000041c10722b */ /* 0x080fe40000000010 */
[-C--:B------:R-:W-:Y:S02]  /*59e0*/  DFMA R14, R26, R4.reuse, R14 ;  /* 0x000000041a0e722b */ /* 0x080fe4000000000e */
[----:B------:R-:W-:-:S11]  /*59f0*/  DFMA R12, R24, R4, R12 ;  /* 0x00000004180c722b */ /* 0x000fd6000000000c */
.L_x_101:
        /* <DEDUP_REMOVED lines=40> */
.L_x_113:
[----:B------:R-:W-:Y:S05]  /*5c80*/  BSYNC.RECONVERGENT B3 ;  /* 0x0000000000037941 */ /* 0x000fea0003800200 */
.L_x_112:
        /* <DEDUP_REMOVED lines=17> */
.L_x_115:
[----:B------:R-:W-:Y:S05]  /*5da0*/  BSYNC.RECONVERGENT B3 ;  /* 0x0000000000037941 */ /* 0x000fea0003800200 */
.L_x_114:
[----:B------:R-:W-:-:S08]  /*5db0*/  DMUL R4, R2, R2 ;  /* 0x0000000202047228 */ /* 0x000fd00000000000 */
[----:B------:R-:W-:-:S08]  /*5dc0*/  DMUL R4, R4, R2 ;  /* 0x0000000204047228 */ /* 0x000fd00000000000 */
[----:B------:R-:W-:-:S08]  /*5dd0*/  DMUL R4, R30, R4 ;  /* 0x000000041e047228 */ /* 0x000fd00000000000 */
[-C--:B------:R-:W-:Y:S02]  /*5de0*/  DFMA R16, R28, R4.reuse, R16 ;  /* 0x000000041c10722b */ /* 0x080fe40000000010 */
[-C--:B------:R-:W-:Y:S02]  /*5df0*/  DFMA R14, R26, R4.reuse, R14 ;  /* 0x000000041a0e722b */ /* 0x080fe4000000000e */
[----:B------:R-:W-:-:S11]  /*5e00*/  DFMA R12, R24, R4, R12 ;  /* 0x00000004180c722b */ /* 0x000fd6000000000c */
.L_x_106:
        /* <DEDUP_REMOVED lines=40> */
.L_x_118:
[----:B------:R-:W-:Y:S05]  /*6090*/  BSYNC.RECONVERGENT B3 ;  /* 0x0000000000037941 */ /* 0x000fea0003800200 */
.L_x_117:
        /* <DEDUP_REMOVED lines=17> */
.L_x_120:
[----:B------:R-:W-:Y:S05]  /*61b0*/  BSYNC.RECONVERGENT B3 ;  /* 0x0000000000037941 */ /* 0x000fea0003800200 */
.L_x_119:
[----:B------:R-:W-:-:S08]  /*61c0*/  DMUL R4, R2, R2 ;  /* 0x0000000202047228 */ /* 0x000fd00000000000 */
[----:B------:R-:W-:-:S08]  /*61d0*/  DMUL R4, R4, R2 ;  /* 0x0000000204047228 */ /* 0x000fd00000000000 */
[----:B------:R-:W-:-:S08]  /*61e0*/  DMUL R4, R30, R4 ;  /* 0x000000041e047228 */ /* 0x000fd00000000000 */
[-C--:B------:R-:W-:Y:S02]  /*61f0*/  DFMA R16, R28, R4.reuse, R16 ;  /* 0x000000041c10722b */ /* 0x080fe40000000010 */
[-C--:B------:R-:W-:Y:S02]  /*6200*/  DFMA R14, R26, R4.reuse, R14 ;  /* 0x000000041a0e722b */ /* 0x080fe4000000000e */
[----:B------:R-:W-:-:S11]  /*6210*/  DFMA R12, R24, R4, R12 ;  /* 0x00000004180c722b */ /* 0x000fd6000000000c */
.L_x_111:
        /* <DEDUP_REMOVED lines=40> */
.L_x_123:
[----:B------:R-:W-:Y:S05]  /*64a0*/  BSYNC.RECONVERGENT B3 ;  /* 0x0000000000037941 */ /* 0x000fea0003800200 */
.L_x_122:
        /* <DEDUP_REMOVED lines=17> */
.L_x_125:
[----:B------:R-:W-:Y:S05]  /*65c0*/  BSYNC.RECONVERGENT B3 ;  /* 0x0000000000037941 */ /* 0x000fea0003800200 */
.L_x_124:
[----:B------:R-:W-:-:S08]  /*65d0*/  DMUL R4, R2, R2 ;  /* 0x0000000202047228 */ /* 0x000fd00000000000 */
[----:B------:R-:W-:-:S08]  /*65e0*/  DMUL R4, R4, R2 ;  /* 0x0000000204047228 */ /* 0x000fd00000000000 */
[----:B------:R-:W-:-:S08]  /*65f0*/  DMUL R4, R30, R4 ;  /* 0x000000041e047228 */ /* 0x000fd00000000000 */
[-C--:B------:R-:W-:Y:S02]  /*6600*/  DFMA R16, R28, R4.reuse, R16 ;  /* 0x000000041c10722b */ /* 0x080fe40000000010 */
[-C--:B------:R-:W-:Y:S02]  /*6610*/  DFMA R14, R26, R4.reuse, R14 ;  /* 0x000000041a0e722b */ /* 0x080fe4000000000e */
[----:B------:R-:W-:-:S11]  /*6620*/  DFMA R12, R24, R4, R12 ;  /* 0x00000004180c722b */ /* 0x000fd6000000000c */
.L_x_116:
        /* <DEDUP_REMOVED lines=40> */
.L_x_128:
[----:B------:R-:W-:Y:S05]  /*68b0*/  BSYNC.RECONVERGENT B3 ;  /* 0x0000000000037941 */ /* 0x000fea0003800200 */
.L_x_127:
        /* <DEDUP_REMOVED lines=17> */
.L_x_130:
[----:B------:R-:W-:Y:S05]  /*69d0*/  BSYNC.RECONVERGENT B3 ;  /* 0x0000000000037941 */ /* 0x000fea0003800200 */
.L_x_129:
[----:B------:R-:W-:-:S08]  /*69e0*/  DMUL R4, R2, R2 ;  /* 0x0000000202047228 */ /* 0x000fd00000000000 */
[----:B------:R-:W-:-:S08]  /*69f0*/  DMUL R4, R4, R2 ;  /* 0x0000000204047228 */ /* 0x000fd00000000000 */
[----:B------:R-:W-:-:S08]  /*6a00*/  DMUL R4, R30, R4 ;  /* 0x000000041e047228 */ /* 0x000fd00000000000 */
[-C--:B------:R-:W-:Y:S02]  /*6a10*/  DFMA R16, R28, R4.reuse, R16 ;  /* 0x000000041c10722b */ /* 0x080fe40000000010 */
[-C--:B------:R-:W-:Y:S02]  /*6a20*/  DFMA R14, R26, R4.reuse, R14 ;  /* 0x000000041a0e722b */ /* 0x080fe4000000000e */
[----:B------:R-:W-:-:S11]  /*6a30*/  DFMA R12, R24, R4, R12 ;  /* 0x00000004180c722b */ /* 0x000fd6000000000c */
.L_x_121:
        /* <DEDUP_REMOVED lines=40> */
.L_x_133:
[----:B------:R-:W-:Y:S05]  /*6cc0*/  BSYNC.RECONVERGENT B3 ;  /* 0x0000000000037941 */ /* 0x000fea0003800200 */
.L_x_132:
        /* <DEDUP_REMOVED lines=17> */
.L_x_135:
[----:B------:R-:W-:Y:S05]  /*6de0*/  BSYNC.RECONVERGENT B3 ;  /* 0x0000000000037941 */ /* 0x000fea0003800200 */
.L_x_134:
[----:B------:R-:W-:-:S08]  /*6df0*/  DMUL R4, R2, R2 ;  /* 0x0000000202047228 */ /* 0x000fd00000000000 */
[----:B------:R-:W-:-:S08]  /*6e00*/  DMUL R4, R4, R2 ;  /* 0x0000000204047228 */ /* 0x000fd00000000000 */
[----:B------:R-:W-:-:S08]  /*6e10*/  DMUL R4, R30, R4 ;  /* 0x000000041e047228 */ /* 0x000fd00000000000 */
[-C--:B------:R-:W-:Y:S02]  /*6e20*/  DFMA R16, R28, R4.reuse, R16 ;  /* 0x000000041c10722b */ /* 0x080fe40000000010 */
[-C--:B------:R-:W-:Y:S02]  /*6e30*/  DFMA R14, R26, R4.reuse, R14 ;  /* 0x000000041a0e722b */ /* 0x080fe4000000000e */
[----:B------:R-:W-:-:S11]  /*6e40*/  DFMA R12, R24, R4, R12 ;  /* 0x00000004180c722b */ /* 0x000fd6000000000c */
.L_x_126:
        /* <DEDUP_REMOVED lines=40> */
.L_x_138:
[----:B------:R-:W-:Y:S05]  /*70d0*/  BSYNC.RECONVERGENT B3 ;  /* 0x0000000000037941 */ /* 0x000fea0003800200 */
.L_x_137:
        /* <DEDUP_REMOVED lines=17> */
.L_x_140:
[----:B------:R-:W-:Y:S05]  /*71f0*/  BSYNC.RECONVERGENT B3 ;  /* 0x0000000000037941 */ /* 0x000fea0003800200 */
.L_x_139:
[----:B------:R-:W-:-:S08]  /*7200*/  DMUL R4, R2, R2 ;  /* 0x0000000202047228 */ /* 0x000fd00000000000 */
[----:B------:R-:W-:-:S08]  /*7210*/  DMUL R4, R4, R2 ;  /* 0x0000000204047228 */ /* 0x000fd00000000000 */
[----:B------:R-:W-:-:S08]  /*7220*/  DMUL R4, R30, R4 ;  /* 0x000000041e047228 */ /* 0x000fd00000000000 */
[-C--:B------:R-:W-:Y:S02]  /*7230*/  DFMA R16, R28, R4.reuse, R16 ;  /* 0x000000041c10722b */ /* 0x080fe40000000010 */
[-C--:B------:R-:W-:Y:S02]  /*7240*/  DFMA R14, R26, R4.reuse, R14 ;  /* 0x000000041a0e722b */ /* 0x080fe4000000000e */
[----:B------:R-:W-:-:S11]  /*7250*/  DFMA R12, R24, R4, R12 ;  /* 0x00000004180c722b */ /* 0x000fd6000000000c */
.L_x_131:
        /* <DEDUP_REMOVED lines=40> */
.L_x_143:
[----:B------:R-:W-:Y:S05]  /*74e0*/  BSYNC.RECONVERGENT B3 ;  /* 0x0000000000037941 */ /* 0x000fea0003800200 */
.L_x_142:
        /* <DEDUP_REMOVED lines=17> */
.L_x_145:
[----:B------:R-:W-:Y:S05]  /*7600*/  BSYNC.RECONVERGENT B3 ;  /* 0x0000000000037941 */ /* 0x000fea0003800200 */
.L_x_144:
[----:B------:R-:W-:-:S08]  /*7610*/  DMUL R4, R2, R2 ;  /* 0x0000000202047228 */ /* 0x000fd00000000000 */
[----:B------:R-:W-:-:S08]  /*7620*/  DMUL R4, R4, R2 ;  /* 0x0000000204047228 */ /* 0x000fd00000000000 */
[----:B------:R-:W-:-:S08]  /*7630*/  DMUL R4, R30, R4 ;  /* 0x000000041e047228 */ /* 0x000fd00000000000 */
[-C--:B------:R-:W-:Y:S02]  /*7640*/  DFMA R16, R28, R4.reuse, R16 ;  /* 0x000000041c10722b */ /* 0x080fe40000000010 */
[-C--:B------:R-:W-:Y:S02]  /*7650*/  DFMA R14, R26, R4.reuse, R14 ;  /* 0x000000041a0e722b */ /* 0x080fe4000000000e */
[----:B------:R-:W-:-:S11]  /*7660*/  DFMA R12, R24, R4, R12 ;  /* 0x00000004180c722b */ /* 0x000fd6000000000c */
.L_x_136:
        /* <DEDUP_REMOVED lines=40> */
.L_x_148:
[----:B------:R-:W-:Y:S05]  /*78f0*/  BSYNC.RECONVERGENT B3 ;  /* 0x0000000000037941 */ /* 0x000fea0003800200 */
.L_x_147:
        /* <DEDUP_REMOVED lines=17> */
.L_x_150:
[----:B------:R-:W-:Y:S05]  /*7a10*/  BSYNC.RECONVERGENT B3 ;  /* 0x0000000000037941 */ /* 0x000fea0003800200 */
.L_x_149:
[----:B------:R-:W-:-:S08]  /*7a20*/  DMUL R4, R2, R2 ;  /* 0x0000000202047228 */ /* 0x000fd00000000000 */
[----:B------:R-:W-:-:S08]  /*7a30*/  DMUL R4, R4, R2 ;  /* 0x0000000204047228 */ /* 0x000fd00000000000 */
[----:B------:R-:W-:-:S08]  /*7a40*/  DMUL R4, R30, R4 ;  /* 0x000000041e047228 */ /* 0x000fd00000000000 */
[-C--:B------:R-:W-:Y:S02]  /*7a50*/  DFMA R16, R28, R4.reuse, R16 ;  /* 0x000000041c10722b */ /* 0x080fe40000000010 */
[-C--:B------:R-:W-:Y:S02]  /*7a60*/  DFMA R14, R26, R4.reuse, R14 ;  /* 0x000000041a0e722b */ /* 0x080fe4000000000e */
[----:B------:R-:W-:-:S11]  /*7a70*/  DFMA R12, R24, R4, R12 ;  /* 0x00000004180c722b */ /* 0x000fd6000000000c */
.L_x_141:
        /* <DEDUP_REMOVED lines=40> */
.L_x_153:
[----:B------:R-:W-:Y:S05]  /*7d00*/  BSYNC.RECONVERGENT B3 ;  /* 0x0000000000037941 */ /* 0x000fea0003800200 */
.L_x_152:
        /* <DEDUP_REMOVED lines=17> */
.L_x_155:
[----:B------:R-:W-:Y:S05]  /*7e20*/  BSYNC.RECONVERGENT B3 ;  /* 0x0000000000037941 */ /* 0x000fea0003800200 */
.L_x_154:
[----:B------:R-:W-:-:S08]  /*7e30*/  DMUL R4, R2, R2 ;  /* 0x0000000202047228 */ /* 0x000fd00000000000 */
[----:B------:R-:W-:-:S08]  /*7e40*/  DMUL R4, R4, R2 ;  /* 0x0000000204047228 */ /* 0x000fd00000000000 */
[----:B------:R-:W-:-:S08]  /*7e50*/  DMUL R4, R30, R4 ;  /* 0x000000041e047228 */ /* 0x000fd00000000000 */
[-C--:B------:R-:W-:Y:S02]  /*7e60*/  DFMA R16, R28, R4.reuse, R16 ;  /* 0x000000041c10722b */ /* 0x080fe40000000010 */
[-C--:B------:R-:W-:Y:S02]  /*7e70*/  DFMA R14, R26, R4.reuse, R14 ;  /* 0x000000041a0e722b */ /* 0x080fe4000000000e */
[----:B------:R-:W-:-:S11]  /*7e80*/  DFMA R12, R24, R4, R12 ;  /* 0x00000004180c722b */ /* 0x000fd6000000000c */
.L_x_146:
        /* <DEDUP_REMOVED lines=40> */
.L_x_158:
[----:B------:R-:W-:Y:S05]  /*8110*/  BSYNC.RECONVERGENT B3 ;  /* 0x0000000000037941 */ /* 0x000fea0003800200 */
.L_x_157:
        /* <DEDUP_REMOVED lines=17> */
.L_x_160:
[----:B------:R-:W-:Y:S05]  /*8230*/  BSYNC.RECONVERGENT B3 ;  /* 0x0000000000037941 */ /* 0x000fea0003800200 */
.L_x_159:
[----:B------:R-:W-:-:S08]  /*8240*/  DMUL R4, R2, R2 ;  /* 0x0000000202047228 */ /* 0x000fd00000000000 */
[----:B------:R-:W-:-:S08]  /*8250*/  DMUL R4, R4, R2 ;  /* 0x0000000204047228 */ /* 0x000fd00000000000 */
[----:B------:R-:W-:-:S08]  /*8260*/  DMUL R4, R30, R4 ;  /* 0x000000041e047228 */ /* 0x000fd00000000000 */
[-C--:B------:R-:W-:Y:S02]  /*8270*/  DFMA R16, R28, R4.reuse, R16 ;  /* 0x000000041c10722b */ /* 0x080fe40000000010 */
[-C--:B------:R-:W-:Y:S02]  /*8280*/  DFMA R14, R26, R4.reuse, R14 ;  /* 0x000000041a0e722b */ /* 0x080fe4000000000e */
[----:B------:R-:W-:-:S11]  /*8290*/  DFMA R12, R24, R4, R12 ;  /* 0x00000004180c722b */ /* 0x000fd6000000000c */
.L_x_151:
        /* <DEDUP_REMOVED lines=40> */
.L_x_163:
[----:B------:R-:W-:Y:S05]  /*8520*/  BSYNC.RECONVERGENT B3 ;  /* 0x0000000000037941 */ /* 0x000fea0003800200 */
.L_x_162:
        /* <DEDUP_REMOVED lines=17> */
.L_x_165:
[----:B------:R-:W-:Y:S05]  /*8640*/  BSYNC.RECONVERGENT B3 ;  /* 0x0000000000037941 */ /* 0x000fea0003800200 */
.L_x_164:
[----:B------:R-:W-:-:S08]  /*8650*/  DMUL R4, R2, R2 ;  /* 0x0000000202047228 */ /* 0x000fd00000000000 */
[----:B------:R-:W-:-:S08]  /*8660*/  DMUL R4, R4, R2 ;  /* 0x0000000204047228 */ /* 0x000fd00000000000 */
[----:B------:R-:W-:-:S08]  /*8670*/  DMUL R4, R30, R4 ;  /* 0x000000041e047228 */ /* 0x000fd00000000000 */
[-C--:B------:R-:W-:Y:S02]  /*8680*/  DFMA R16, R28, R4.reuse, R16 ;  /* 0x000000041c10722b */ /* 0x080fe40000000010 */
[-C--:B------:R-:W-:Y:S02]  /*8690*/  DFMA R14, R26, R4.reuse, R14 ;  /* 0x000000041a0e722b */ /* 0x080fe4000000000e */
[----:B------:R-:W-:-:S11]  /*86a0*/  DFMA R12, R24, R4, R12 ;  /* 0x00000004180c722b */ /* 0x000fd6000000000c */
.L_x_156:
        /* <DEDUP_REMOVED lines=40> */
.L_x_168:
[----:B------:R-:W-:Y:S05]  /*8930*/  BSYNC.RECONVERGENT B3 ;  /* 0x0000000000037941 */ /* 0x000fea0003800200 */
.L_x_167:
        /* <DEDUP_REMOVED lines=17> */
.L_x_170:
[----:B------:R-:W-:Y:S05]  /*8a50*/  BSYNC.RECONVERGENT B3 ;  /* 0x0000000000037941 */ /* 0x000fea0003800200 */
.L_x_169:
[----:B------:R-:W-:-:S08]  /*8a60*/  DMUL R4, R2, R2 ;  /* 0x0000000202047228 */ /* 0x000fd00000000000 */
[----:B------:R-:W-:-:S08]  /*8a70*/  DMUL R4, R4, R2 ;  /* 0x0000000204047228 */ /* 0x000fd00000000000 */
[----:B------:R-:W-:-:S08]  /*8a80*/  DMUL R4, R30, R4 ;  /* 0x000000041e047228 */ /* 0x000fd00000000000 */
[-C--:B------:R-:W-:Y:S02]  /*8a90*/  DFMA R16, R28, R4.reuse, R16 ;  /* 0x000000041c10722b */ /* 0x080fe40000000010 */
[-C--:B------:R-:W-:Y:S02]  /*8aa0*/  DFMA R14, R26, R4.reuse, R14 ;  /* 0x000000041a0e722b */ /* 0x080fe4000000000e */
[----:B------:R-:W-:-:S11]  /*8ab0*/  DFMA R12, R24, R4, R12 ;  /* 0x00000004180c722b */ /* 0x000fd6000000000c */
.L_x_161:
        /* <DEDUP_REMOVED lines=40> */
.L_x_173:
[----:B------:R-:W-:Y:S05]  /*8d40*/  BSYNC.RECONVERGENT B3 ;  /* 0x0000000000037941 */ /* 0x000fea0003800200 */
.L_x_172:
        /* <DEDUP_REMOVED lines=17> */
.L_x_175:
[----:B------:R-:W-:Y:S05]  /*8e60*/  BSYNC.RECONVERGENT B3 ;  /* 0x0000000000037941 */ /* 0x000fea0003800200 */
.L_x_174:
[----:B------:R-:W-:-:S08]  /*8e70*/  DMUL R4, R2, R2 ;  /* 0x0000000202047228 */ /* 0x000fd00000000000 */
[----:B------:R-:W-:-:S08]  /*8e80*/  DMUL R4, R4, R2 ;  /* 0x0000000204047228 */ /* 0x000fd00000000000 */
[----:B------:R-:W-:-:S08]  /*8e90*/  DMUL R4, R30, R4 ;  /* 0x000000041e047228 */ /* 0x000fd00000000000 */
[-C--:B------:R-:W-:Y:S02]  /*8ea0*/  DFMA R16, R28, R4.reuse, R16 ;  /* 0x000000041c10722b */ /* 0x080fe40000000010 */
[-C--:B------:R-:W-:Y:S02]  /*8eb0*/  DFMA R14, R26, R4.reuse, R14 ;  /* 0x000000041a0e722b */ /* 0x080fe4000000000e */
[----:B------:R-:W-:-:S11]  /*8ec0*/  DFMA R12, R24, R4, R12 ;  /* 0x00000004180c722b */ /* 0x000fd6000000000c */
.L_x_166:
        /* <DEDUP_REMOVED lines=40> */
.L_x_178:
[----:B------:R-:W-:Y:S05]  /*9150*/  BSYNC.RECONVERGENT B3 ;  /* 0x0000000000037941 */ /* 0x000fea0003800200 */
.L_x_177:
        /* <DEDUP_REMOVED lines=17> */
.L_x_180:
[----:B------:R-:W-:Y:S05]  /*9270*/  BSYNC.RECONVERGENT B3 ;  /* 0x0000000000037941 */ /* 0x000fea0003800200 */
.L_x_179:
[----:B------:R-:W-:-:S08]  /*9280*/  DMUL R4, R2, R2 ;  /* 0x0000000202047228 */ /* 0x000fd00000000000 */
[----:B------:R-:W-:-:S08]  /*9290*/  DMUL R4, R4, R2 ;  /* 0x0000000204047228 */ /* 0x000fd00000000000 */
[----:B------:R-:W-:-:S08]  /*92a0*/  DMUL R4, R30, R4 ;  /* 0x000000041e047228 */ /* 0x000fd00000000000 */
[-C--:B------:R-:W-:Y:S02]  /*92b0*/  DFMA R16, R28, R4.reuse, R16 ;  /* 0x000000041c10722b */ /* 0x080fe40000000010 */
[-C--:B------:R-:W-:Y:S02]  /*92c0*/  DFMA R14, R26, R4.reuse, R14 ;  /* 0x000000041a0e722b */ /* 0x080fe4000000000e */
[----:B------:R-:W-:-:S11]  /*92d0*/  DFMA R12, R24, R4, R12 ;  /* 0x00000004180c722b */ /* 0x000fd6000000000c */
.L_x_171:
        /* <DEDUP_REMOVED lines=40> */
.L_x_183:
[----:B------:R-:W-:Y:S05]  /*9560*/  BSYNC.RECONVERGENT B3 ;  /* 0x0000000000037941 */ /* 0x000fea0003800200 */
.L_x_182:
        /* <DEDUP_REMOVED lines=17> */
.L_x_185:
[----:B------:R-:W-:Y:S05]  /*9680*/  BSYNC.RECONVERGENT B3 ;  /* 0x0000000000037941 */ /* 0x000fea0003800200 */
.L_x_184:
[----:B------:R-:W-:-:S08]  /*9690*/  DMUL R4, R2, R2 ;  /* 0x0000000202047228 */ /* 0x000fd00000000000 */
[----:B------:R-:W-:-:S08]  /*96a0*/  DMUL R4, R4, R2 ;  /* 0x0000000204047228 */ /* 0x000fd00000000000 */
[----:B------:R-:W-:-:S08]  /*96b0*/  DMUL R4, R30, R4 ;  /* 0x000000041e047228 */ /* 0x000fd00000000000 */
[-C--:B------:R-:W-:Y:S02]  /*96c0*/  DFMA R16, R28, R4.reuse, R16 ;  /* 0x000000041c10722b */ /* 0x080fe40000000010 */
[-C--:B------:R-:W-:Y:S02]  /*96d0*/  DFMA R14, R26, R4.reuse, R14 ;  /* 0x000000041a0e722b */ /* 0x080fe4000000000e */
[----:B------:R-:W-:-:S11]  /*96e0*/  DFMA R12, R24, R4, R12 ;  /* 0x00000004180c722b */ /* 0x000fd6000000000c */
.L_x_176:
        /* <DEDUP_REMOVED lines=40> */
.L_x_188:
[----:B------:R-:W-:Y:S05]  /*9970*/  BSYNC.RECONVERGENT B3 ;  /* 0x0000000000037941 */ /* 0x000fea0003800200 */
.L_x_187:
        /* <DEDUP_REMOVED lines=17> */
.L_x_190:
[----:B------:R-:W-:Y:S05]  /*9a90*/  BSYNC.RECONVERGENT B3 ;  /* 0x0000000000037941 */ /* 0x000fea0003800200 */
.L_x_189:
[----:B------:R-:W-:-:S08]  /*9aa0*/  DMUL R4, R2, R2 ;  /* 0x0000000202047228 */ /* 0x000fd00000000000 */
[----:B------:R-:W-:-:S08]  /*9ab0*/  DMUL R4, R4, R2 ;  /* 0x0000000204047228 */ /* 0x000fd00000000000 */
[----:B------:R-:W-:-:S08]  /*9ac0*/  DMUL R4, R30, R4 ;  /* 0x000000041e047228 */ /* 0x000fd00000000000 */
[-C--:B------:R-:W-:Y:S02]  /*9ad0*/  DFMA R16, R28, R4.reuse, R16 ;  /* 0x000000041c10722b */ /* 0x080fe40000000010 */
[-C--:B------:R-:W-:Y:S02]  /*9ae0*/  DFMA R14, R26, R4.reuse, R14 ;  /* 0x000000041a0e722b */ /* 0x080fe4000000000e */
[----:B------:R-:W-:-:S11]  /*9af0*/  DFMA R12, R24, R4, R12 ;  /* 0x00000004180c722b */ /* 0x000fd6000000000c */
.L_x_181:
        /* <DEDUP_REMOVED lines=40> */
.L_x_193:
[----:B------:R-:W-:Y:S05]  /*9d80*/  BSYNC.RECONVERGENT B3 ;  /* 0x0000000000037941 */ /* 0x000fea0003800200 */
.L_x_192:
        /* <DEDUP_REMOVED lines=17> */
.L_x_195:
[----:B------:R-:W-:Y:S05]  /*9ea0*/  BSYNC.RECONVERGENT B3 ;  /* 0x0000000000037941 */ /* 0x000fea0003800200 */
.L_x_194:
[----:B------:R-:W-:-:S08]  /*9eb0*/  DMUL R4, R2, R2 ;  /* 0x0000000202047228 */ /* 0x000fd00000000000 */
[----:B------:R-:W-:-:S08]  /*9ec0*/  DMUL R4, R4, R2 ;  /* 0x0000000204047228 */ /* 0x000fd00000000000 */
[----:B------:R-:W-:-:S08]  /*9ed0*/  DMUL R4, R30, R4 ;  /* 0x000000041e047228 */ /* 0x000fd00000000000 */
[-C--:B------:R-:W-:Y:S02]  /*9ee0*/  DFMA R16, R28, R4.reuse, R16 ;  /* 0x000000041c10722b */ /* 0x080fe40000000010 */
[-C--:B------:R-:W-:Y:S02]  /*9ef0*/  DFMA R14, R26, R4.reuse, R14 ;  /* 0x000000041a0e722b */ /* 0x080fe4000000000e */
[----:B------:R-:W-:-:S11]  /*9f00*/  DFMA R12, R24, R4, R12 ;  /* 0x00000004180c722b */ /* 0x000fd6000000000c */
.L_x_186:
        /* <DEDUP_REMOVED lines=40> */
.L_x_198:
[----:B------:R-:W-:Y:S05]  /*a190*/  BSYNC.RECONVERGENT B3 ;  /* 0x0000000000037941 */ /* 0x000fea0003800200 */
.L_x_197:
        /* <DEDUP_REMOVED lines=17> */
.L_x_200:
[----:B------:R-:W-:Y:S05]  /*a2b0*/  BSYNC.RECONVERGENT B3 ;  /* 0x0000000000037941 */ /* 0x000fea0003800200 */
.L_x_199:
[----:B------:R-:W-:-:S08]  /*a2c0*/  DMUL R4, R2, R2 ;  /* 0x0000000202047228 */ /* 0x000fd00000000000 */
[----:B------:R-:W-:-:S08]  /*a2d0*/  DMUL R4, R4, R2 ;  /* 0x0000000204047228 */ /* 0x000fd00000000000 */
[----:B------:R-:W-:-:S08]  /*a2e0*/  DMUL R4, R30, R4 ;  /* 0x000000041e047228 */ /* 0x000fd00000000000 */
[-C--:B------:R-:W-:Y:S02]  /*a2f0*/  DFMA R16, R28, R4.reuse, R16 ;  /* 0x000000041c10722b */ /* 0x080fe40000000010 */
[-C--:B------:R-:W-:Y:S02]  /*a300*/  DFMA R14, R26, R4.reuse, R14 ;  /* 0x000000041a0e722b */ /* 0x080fe4000000000e */
[----:B------:R-:W-:-:S11]  /*a310*/  DFMA R12, R24, R4, R12 ;  /* 0x00000004180c722b */ /* 0x000fd6000000000c */
.L_x_191:
        /* <DEDUP_REMOVED lines=40> */
.L_x_203:
[----:B------:R-:W-:Y:S05]  /*a5a0*/  BSYNC.RECONVERGENT B3 ;  /* 0x0000000000037941 */ /* 0x000fea0003800200 */
.L_x_202:
        /* <DEDUP_REMOVED lines=17> */
.L_x_205:
[----:B------:R-:W-:Y:S05]  /*a6c0*/  BSYNC.RECONVERGENT B3 ;  /* 0x0000000000037941 */ /* 0x000fea0003800200 */
.L_x_204:
[----:B------:R-:W-:-:S08]  /*a6d0*/  DMUL R4, R2, R2 ;  /* 0x0000000202047228 */ /* 0x000fd00000000000 */
[----:B------:R-:W-:-:S08]  /*a6e0*/  DMUL R4, R4, R2 ;  /* 0x0000000204047228 */ /* 0x000fd00000000000 */
[----:B------:R-:W-:-:S08]  /*a6f0*/  DMUL R4, R30, R4 ;  /* 0x000000041e047228 */ /* 0x000fd00000000000 */
[-C--:B------:R-:W-:Y:S02]  /*a700*/  DFMA R16, R28, R4.reuse, R16 ;  /* 0x000000041c10722b */ /* 0x080fe40000000010 */
[-C--:B------:R-:W-:Y:S02]  /*a710*/  DFMA R14, R26, R4.reuse, R14 ;  /* 0x000000041a0e722b */ /* 0x080fe4000000000e */
[----:B------:R-:W-:-:S11]  /*a720*/  DFMA R12, R24, R4, R12 ;  /* 0x00000004180c722b */ /* 0x000fd6000000000c */
.L_x_196:
        /* <DEDUP_REMOVED lines=40> */
.L_x_208:
[----:B------:R-:W-:Y:S05]  /*a9b0*/  BSYNC.RECONVERGENT B3 ;  /* 0x0000000000037941 */ /* 0x000fea0003800200 */
.L_x_207:
        /* <DEDUP_REMOVED lines=17> */
.L_x_210:
[----:B------:R-:W-:Y:S05]  /*aad0*/  BSYNC.RECONVERGENT B3 ;  /* 0x0000000000037941 */ /* 0x000fea0003800200 */
.L_x_209:
[----:B------:R-:W-:-:S08]  /*aae0*/  DMUL R4, R2, R2 ;  /* 0x0000000202047228 */ /* 0x000fd00000000000 */
[----:B------:R-:W-:-:S08]  /*aaf0*/  DMUL R4, R4, R2 ;  /* 0x0000000204047228 */ /* 0x000fd00000000000 */
[----:B------:R-:W-:-:S08]  /*ab00*/  DMUL R4, R30, R4 ;  /* 0x000000041e047228 */ /* 0x000fd00000000000 */
[-C--:B------:R-:W-:Y:S02]  /*ab10*/  DFMA R16, R28, R4.reuse, R16 ;  /* 0x000000041c10722b */ /* 0x080fe40000000010 */
[-C--:B------:R-:W-:Y:S02]  /*ab20*/  DFMA R14, R26, R4.reuse, R14 ;  /* 0x000000041a0e722b */ /* 0x080fe4000000000e */
[----:B------:R-:W-:-:S11]  /*ab30*/  DFMA R12, R24, R4, R12 ;  /* 0x00000004180c722b */ /* 0x000fd6000000000c */
.L_x_201:
        /* <DEDUP_REMOVED lines=40> */
.L_x_213:
[----:B------:R-:W-:Y:S05]  /*adc0*/  BSYNC.RECONVERGENT B3 ;  /* 0x0000000000037941 */ /* 0x000fea0003800200 */
.L_x_212:
        /* <DEDUP_REMOVED lines=17> */
.L_x_215:
[----:B------:R-:W-:Y:S05]  /*aee0*/  BSYNC.RECONVERGENT B3 ;  /* 0x0000000000037941 */ /* 0x000fea0003800200 */
.L_x_214:
[----:B------:R-:W-:-:S08]  /*aef0*/  DMUL R4, R2, R2 ;  /* 0x0000000202047228 */ /* 0x000fd00000000000 */
[----:B------:R-:W-:-:S08]  /*af00*/  DMUL R4, R4, R2 ;  /* 0x0000000204047228 */ /* 0x000fd00000000000 */
[----:B------:R-:W-:-:S08]  /*af10*/  DMUL R4, R30, R4 ;  /* 0x000000041e047228 */ /* 0x000fd00000000000 */
[-C--:B------:R-:W-:Y:S02]  /*af20*/  DFMA R16, R28, R4.reuse, R16 ;  /* 0x000000041c10722b */ /* 0x080fe40000000010 */
[-C--:B------:R-:W-:Y:S02]  /*af30*/  DFMA R14, R26, R4.reuse, R14 ;  /* 0x000000041a0e722b */ /* 0x080fe4000000000e */
[----:B------:R-:W-:-:S11]  /*af40*/  DFMA R12, R24, R4, R12 ;  /* 0x00000004180c722b */ /* 0x000fd6000000000c */
.L_x_206:
        /* <DEDUP_REMOVED lines=40> */
.L_x_218:
[----:B------:R-:W-:Y:S05]  /*b1d0*/  BSYNC.RECONVERGENT B3 ;  /* 0x0000000000037941 */ /* 0x000fea0003800200 */
.L_x_217:
        /* <DEDUP_REMOVED lines=17> */
.L_x_220:
[----:B------:R-:W-:Y:S05]  /*b2f0*/  BSYNC.RECONVERGENT B3 ;  /* 0x0000000000037941 */ /* 0x000fea0003800200 */
.L_x_219:
[----:B------:R-:W-:-:S08]  /*b300*/  DMUL R4, R2, R2 ;  /* 0x0000000202047228 */ /* 0x000fd00000000000 */
[----:B------:R-:W-:-:S08]  /*b310*/  DMUL R4, R4, R2 ;  /* 0x0000000204047228 */ /* 0x000fd00000000000 */
[----:B------:R-:W-:-:S08]  /*b320*/  DMUL R4, R30, R4 ;  /* 0x000000041e047228 */ /* 0x000fd00000000000 */
[-C--:B------:R-:W-:Y:S02]  /*b330*/  DFMA R16, R28, R4.reuse, R16 ;  /* 0x000000041c10722b */ /* 0x080fe40000000010 */
[-C--:B------:R-:W-:Y:S02]  /*b340*/  DFMA R14, R26, R4.reuse, R14 ;  /* 0x000000041a0e722b */ /* 0x080fe4000000000e */
[----:B------:R-:W-:-:S11]  /*b350*/  DFMA R12, R24, R4, R12 ;  /* 0x00000004180c722b */ /* 0x000fd6000000000c */
.L_x_211:
        /* <DEDUP_REMOVED lines=40> */
.L_x_223:
[----:B------:R-:W-:Y:S05]  /*b5e0*/  BSYNC.RECONVERGENT B3 ;  /* 0x0000000000037941 */ /* 0x000fea0003800200 */
.L_x_222:
        /* <DEDUP_REMOVED lines=17> */
.L_x_225:
[----:B------:R-:W-:Y:S05]  /*b700*/  BSYNC.RECONVERGENT B3 ;  /* 0x0000000000037941 */ /* 0x000fea0003800200 */
.L_x_224:
[----:B------:R-:W-:-:S08]  /*b710*/  DMUL R4, R2, R2 ;  /* 0x0000000202047228 */ /* 0x000fd00000000000 */
[----:B------:R-:W-:-:S08]  /*b720*/  DMUL R4, R4, R2 ;  /* 0x0000000204047228 */ /* 0x000fd00000000000 */
[----:B------:R-:W-:-:S08]  /*b730*/  DMUL R4, R30, R4 ;  /* 0x000000041e047228 */ /* 0x000fd00000000000 */
[-C--:B------:R-:W-:Y:S02]  /*b740*/  DFMA R16, R28, R4.reuse, R16 ;  /* 0x000000041c10722b */ /* 0x080fe40000000010 */
[-C--:B------:R-:W-:Y:S02]  /*b750*/  DFMA R14, R26, R4.reuse, R14 ;  /* 0x000000041a0e722b */ /* 0x080fe4000000000e */
[----:B------:R-:W-:-:S11]  /*b760*/  DFMA R12, R24, R4, R12 ;  /* 0x00000004180c722b */ /* 0x000fd6000000000c */
.L_x_216:
        /* <DEDUP_REMOVED lines=40> */
.L_x_228:
[----:B------:R-:W-:Y:S05]  /*b9f0*/  BSYNC.RECONVERGENT B3 ;  /* 0x0000000000037941 */ /* 0x000fea0003800200 */
.L_x_227:
        /* <DEDUP_REMOVED lines=17> */
.L_x_230:
[----:B------:R-:W-:Y:S05]  /*bb10*/  BSYNC.RECONVERGENT B3 ;  /* 0x0000000000037941 */ /* 0x000fea0003800200 */
.L_x_229:
[----:B------:R-:W-:-:S08]  /*bb20*/  DMUL R4, R2, R2 ;  /* 0x0000000202047228 */ /* 0x000fd00000000000 */
[----:B------:R-:W-:-:S08]  /*bb30*/  DMUL R4, R4, R2 ;  /* 0x0000000204047228 */ /* 0x000fd00000000000 */
[----:B------:R-:W-:-:S08]  /*bb40*/  DMUL R4, R30, R4 ;  /* 0x000000041e047228 */ /* 0x000fd00000000000 */
[-C--:B------:R-:W-:Y:S02]  /*bb50*/  DFMA R16, R28, R4.reuse, R16 ;  /* 0x000000041c10722b */ /* 0x080fe40000000010 */
[-C--:B------:R-:W-:Y:S02]  /*bb60*/  DFMA R14, R26, R4.reuse, R14 ;  /* 0x000000041a0e722b */ /* 0x080fe4000000000e */
[----:B------:R-:W-:-:S11]  /*bb70*/  DFMA R12, R24, R4, R12 ;  /* 0x00000004180c722b */ /* 0x000fd6000000000c */
.L_x_221:
        /* <DEDUP_REMOVED lines=40> */
.L_x_233:
[----:B------:R-:W-:Y:S05]  /*be00*/  BSYNC.RECONVERGENT B3 ;  /* 0x0000000000037941 */ /* 0x000fea0003800200 */
.L_x_232:
        /* <DEDUP_REMOVED lines=17> */
.L_x_235:
[----:B------:R-:W-:Y:S05]  /*bf20*/  BSYNC.RECONVERGENT B3 ;  /* 0x0000000000037941 */ /* 0x000fea0003800200 */
.L_x_234:
[----:B------:R-:W-:-:S08]  /*bf30*/  DMUL R4, R2, R2 ;  /* 0x0000000202047228 */ /* 0x000fd00000000000 */
[----:B------:R-:W-:-:S08]  /*bf40*/  DMUL R4, R4, R2 ;  /* 0x0000000204047228 */ /* 0x000fd00000000000 */
[----:B------:R-:W-:-:S08]  /*bf50*/  DMUL R4, R30, R4 ;  /* 0x000000041e047228 */ /* 0x000fd00000000000 */
[-C--:B------:R-:W-:Y:S02]  /*bf60*/  DFMA R16, R28, R4.reuse, R16 ;  /* 0x000000041c10722b */ /* 0x080fe40000000010 */
[-C--:B------:R-:W-:Y:S02]  /*bf70*/  DFMA R14, R26, R4.reuse, R14 ;  /* 0x000000041a0e722b */ /* 0x080fe4000000000e */
[----:B------:R-:W-:-:S11]  /*bf80*/  DFMA R12, R24, R4, R12 ;  /* 0x00000004180c722b */ /* 0x000fd6000000000c */
.L_x_226:
        /* <DEDUP_REMOVED lines=40> */
.L_x_238:
[----:B------:R-:W-:Y:S05]  /*c210*/  BSYNC.RECONVERGENT B3 ;  /* 0x0000000000037941 */ /* 0x000fea0003800200 */
.L_x_237:
        /* <DEDUP_REMOVED lines=17> */
.L_x_240:
[----:B------:R-:W-:Y:S05]  /*c330*/  BSYNC.RECONVERGENT B3 ;  /* 0x0000000000037941 */ /* 0x000fea0003800200 */
.L_x_239:
[----:B------:R-:W-:-:S08]  /*c340*/  DMUL R4, R2, R2 ;  /* 0x0000000202047228 */ /* 0x000fd00000000000 */
[----:B------:R-:W-:-:S08]  /*c350*/  DMUL R4, R4, R2 ;  /* 0x0000000204047228 */ /* 0x000fd00000000000 */
[----:B------:R-:W-:-:S08]  /*c360*/  DMUL R4, R30, R4 ;  /* 0x000000041e047228 */ /* 0x000fd00000000000 */
[-C--:B------:R-:W-:Y:S02]  /*c370*/  DFMA R16, R28, R4.reuse, R16 ;  /* 0x000000041c10722b */ /* 0x080fe40000000010 */
[-C--:B------:R-:W-:Y:S02]  /*c380*/  DFMA R14, R26, R4.reuse, R14 ;  /* 0x000000041a0e722b */ /* 0x080fe4000000000e */
[----:B------:R-:W-:-:S11]  /*c390*/  DFMA R12, R24, R4, R12 ;  /* 0x00000004180c722b */ /* 0x000fd6000000000c */
.L_x_231:
        /* <DEDUP_REMOVED lines=40> */
.L_x_243:
[----:B------:R-:W-:Y:S05]  /*c620*/  BSYNC.RECONVERGENT B3 ;  /* 0x0000000000037941 */ /* 0x000fea0003800200 */
.L_x_242:
        /* <DEDUP_REMOVED lines=17> */
.L_x_245:
[----:B------:R-:W-:Y:S05]  /*c740*/  BSYNC.RECONVERGENT B3 ;  /* 0x0000000000037941 */ /* 0x000fea0003800200 */
.L_x_244:
[----:B------:R-:W-:-:S08]  /*c750*/  DMUL R4, R2, R2 ;  /* 0x0000000202047228 */ /* 0x000fd00000000000 */
[----:B------:R-:W-:-:S08]  /*c760*/  DMUL R4, R4, R2 ;  /* 0x0000000204047228 */ /* 0x000fd00000000000 */
[----:B------:R-:W-:-:S08]  /*c770*/  DMUL R4, R30, R4 ;  /* 0x000000041e047228 */ /* 0x000fd00000000000 */
[-C--:B------:R-:W-:Y:S02]  /*c780*/  DFMA R16, R28, R4.reuse, R16 ;  /* 0x000000041c10722b */ /* 0x080fe40000000010 */
[-C--:B------:R-:W-:Y:S02]  /*c790*/  DFMA R14, R26, R4.reuse, R14 ;  /* 0x000000041a0e722b */ /* 0x080fe4000000000e */
[----:B------:R-:W-:-:S11]  /*c7a0*/  DFMA R12, R24, R4, R12 ;  /* 0x00000004180c722b */ /* 0x000fd6000000000c */
.L_x_236:
        /* <DEDUP_REMOVED lines=40> */
.L_x_248:
[----:B------:R-:W-:Y:S05]  /*ca30*/  BSYNC.RECONVERGENT B3 ;  /* 0x0000000000037941 */ /* 0x000fea0003800200 */
.L_x_247:
        /* <DEDUP_REMOVED lines=17> */
.L_x_250:
[----:B------:R-:W-:Y:S05]  /*cb50*/  BSYNC.RECONVERGENT B3 ;  /* 0x0000000000037941 */ /* 0x000fea0003800200 */
.L_x_249:
[----:B------:R-:W-:-:S08]  /*cb60*/  DMUL R4, R2, R2 ;  /* 0x0000000202047228 */ /* 0x000fd00000000000 */
[----:B------:R-:W-:-:S08]  /*cb70*/  DMUL R4, R4, R2 ;  /* 0x0000000204047228 */ /* 0x000fd00000000000 */
[----:B------:R-:W-:-:S08]  /*cb80*/  DMUL R4, R30, R4 ;  /* 0x000000041e047228 */ /* 0x000fd00000000000 */
[-C--:B------:R-:W-:Y:S02]  /*cb90*/  DFMA R16, R28, R4.reuse, R16 ;  /* 0x000000041c10722b */ /* 0x080fe40000000010 */
[-C--:B------:R-:W-:Y:S02]  /*cba0*/  DFMA R14, R26, R4.reuse, R14 ;  /* 0x000000041a0e722b */ /* 0x080fe4000000000e */
[----:B------:R-:W-:-:S11]  /*cbb0*/  DFMA R12, R24, R4, R12 ;  /* 0x00000004180c722b */ /* 0x000fd6000000000c */
.L_x_241:
        /* <DEDUP_REMOVED lines=40> */
.L_x_253:
[----:B------:R-:W-:Y:S05]  /*ce40*/  BSYNC.RECONVERGENT B3 ;  /* 0x0000000000037941 */ /* 0x000fea0003800200 */
.L_x_252:
        /* <DEDUP_REMOVED lines=17> */
.L_x_255:
[----:B------:R-:W-:Y:S05]  /*cf60*/  BSYNC.RECONVERGENT B3 ;  /* 0x0000000000037941 */ /* 0x000fea0003800200 */
.L_x_254:
[----:B------:R-:W-:-:S08]  /*cf70*/  DMUL R4, R2, R2 ;  /* 0x0000000202047228 */ /* 0x000fd00000000000 */
[----:B------:R-:W-:-:S08]  /*cf80*/  DMUL R4, R4, R2 ;  /* 0x0000000204047228 */ /* 0x000fd00000000000 */
[----:B------:R-:W-:-:S08]  /*cf90*/  DMUL R4, R30, R4 ;  /* 0x000000041e047228 */ /* 0x000fd00000000000 */
[-C--:B------:R-:W-:Y:S02]  /*cfa0*/  DFMA R16, R28, R4.reuse, R16 ;  /* 0x000000041c10722b */ /* 0x080fe40000000010 */
[-C--:B------:R-:W-:Y:S02]  /*cfb0*/  DFMA R14, R26, R4.reuse, R14 ;  /* 0x000000041a0e722b */ /* 0x080fe4000000000e */
[----:B------:R-:W-:-:S11]  /*cfc0*/  DFMA R12, R24, R4, R12 ;  /* 0x00000004180c722b */ /* 0x000fd6000000000c */
.L_x_246:
        /* <DEDUP_REMOVED lines=40> */
.L_x_258:
[----:B------:R-:W-:Y:S05]  /*d250*/  BSYNC.RECONVERGENT B3 ;  /* 0x0000000000037941 */ /* 0x000fea0003800200 */
.L_x_257:
        /* <DEDUP_REMOVED lines=17> */
.L_x_260:
[----:B------:R-:W-:Y:S05]  /*d370*/  BSYNC.RECONVERGENT B3 ;  /* 0x0000000000037941 */ /* 0x000fea0003800200 */
.L_x_259:
[----:B------:R-:W-:-:S08]  /*d380*/  DMUL R4, R2, R2 ;  /* 0x0000000202047228 */ /* 0x000fd00000000000 */
[----:B------:R-:W-:-:S08]  /*d390*/  DMUL R4, R4, R2 ;  /* 0x0000000204047228 */ /* 0x000fd00000000000 */
[----:B------:R-:W-:-:S08]  /*d3a0*/  DMUL R4, R30, R4 ;  /* 0x000000041e047228 */ /* 0x000fd00000000000 */
[-C--:B------:R-:W-:Y:S02]  /*d3b0*/  DFMA R16, R28, R4.reuse, R16 ;  /* 0x000000041c10722b */ /* 0x080fe40000000010 */
[-C--:B------:R-:W-:Y:S02]  /*d3c0*/  DFMA R14, R26, R4.reuse, R14 ;  /* 0x000000041a0e722b */ /* 0x080fe4000000000e */
[----:B------:R-:W-:-:S11]  /*d3d0*/  DFMA R12, R24, R4, R12 ;  /* 0x00000004180c722b */ /* 0x000fd6000000000c */
.L_x_251:
        /* <DEDUP_REMOVED lines=40> */
.L_x_263:
[----:B------:R-:W-:Y:S05]  /*d660*/  BSYNC.RECONVERGENT B3 ;  /* 0x0000000000037941 */ /* 0x000fea0003800200 */
.L_x_262:
        /* <DEDUP_REMOVED lines=17> */
.L_x_265:
[----:B------:R-:W-:Y:S05]  /*d780*/  BSYNC.RECONVERGENT B3 ;  /* 0x0000000000037941 */ /* 0x000fea0003800200 */
.L_x_264:
[----:B------:R-:W-:-:S08]  /*d790*/  DMUL R4, R2, R2 ;  /* 0x0000000202047228 */ /* 0x000fd00000000000 */
[----:B------:R-:W-:-:S08]  /*d7a0*/  DMUL R4, R4, R2 ;  /* 0x0000000204047228 */ /* 0x000fd00000000000 */
[----:B------:R-:W-:-:S08]  /*d7b0*/  DMUL R4, R30, R4 ;  /* 0x000000041e047228 */ /* 0x000fd00000000000 */
[-C--:B------:R-:W-:Y:S02]  /*d7c0*/  DFMA R16, R28, R4.reuse, R16 ;  /* 0x000000041c10722b */ /* 0x080fe40000000010 */
[-C--:B------:R-:W-:Y:S02]  /*d7d0*/  DFMA R14, R26, R4.reuse, R14 ;  /* 0x000000041a0e722b */ /* 0x080fe4000000000e */
[----:B------:R-:W-:-:S11]  /*d7e0*/  DFMA R12, R24, R4, R12 ;  /* 0x00000004180c722b */ /* 0x000fd6000000000c */
.L_x_256:
        /* <DEDUP_REMOVED lines=40> */
.L_x_268:
[----:B------:R-:W-:Y:S05]  /*da70*/  BSYNC.RECONVERGENT B3 ;  /* 0x0000000000037941 */ /* 0x000fea0003800200 */
.L_x_267:
        /* <DEDUP_REMOVED lines=17> */
.L_x_270:
[----:B------:R-:W-:Y:S05]  /*db90*/  BSYNC.RECONVERGENT B3 ;  /* 0x0000000000037941 */ /* 0x000fea0003800200 */
.L_x_269:
[----:B------:R-:W-:-:S08]  /*dba0*/  DMUL R4, R2, R2 ;  /* 0x0000000202047228 */ /* 0x000fd00000000000 */
[----:B------:R-:W-:-:S08]  /*dbb0*/  DMUL R4, R4, R2 ;  /* 0x0000000204047228 */ /* 0x000fd00000000000 */
[----:B------:R-:W-:-:S08]  /*dbc0*/  DMUL R4, R30, R4 ;  /* 0x000000041e047228 */ /* 0x000fd00000000000 */
[-C--:B------:R-:W-:Y:S02]  /*dbd0*/  DFMA R16, R28, R4.reuse, R16 ;  /* 0x000000041c10722b */ /* 0x080fe40000000010 */
[-C--:B------:R-:W-:Y:S02]  /*dbe0*/  DFMA R14, R26, R4.reuse, R14 ;  /* 0x000000041a0e722b */ /* 0x080fe4000000000e */
[----:B------:R-:W-:-:S11]  /*dbf0*/  DFMA R12, R24, R4, R12 ;  /* 0x00000004180c722b */ /* 0x000fd6000000000c */
.L_x_261:
        /* <DEDUP_REMOVED lines=40> */
.L_x_273:
[----:B------:R-:W-:Y:S05]  /*de80*/  BSYNC.RECONVERGENT B3 ;  /* 0x0000000000037941 */ /* 0x000fea0003800200 */
.L_x_272:
        /* <DEDUP_REMOVED lines=17> */
.L_x_275:
[----:B------:R-:W-:Y:S05]  /*dfa0*/  BSYNC.RECONVERGENT B3 ;  /* 0x0000000000037941 */ /* 0x000fea0003800200 */
.L_x_274:
[----:B------:R-:W-:-:S08]  /*dfb0*/  DMUL R4, R2, R2 ;  /* 0x0000000202047228 */ /* 0x000fd00000000000 */
[----:B------:R-:W-:-:S08]  /*dfc0*/  DMUL R4, R4, R2 ;  /* 0x0000000204047228 */ /* 0x000fd00000000000 */
[----:B------:R-:W-:-:S08]  /*dfd0*/  DMUL R4, R30, R4 ;  /* 0x000000041e047228 */ /* 0x000fd00000000000 */
[-C--:B------:R-:W-:Y:S02]  /*dfe0*/  DFMA R16, R28, R4.reuse, R16 ;  /* 0x000000041c10722b */ /* 0x080fe40000000010 */
[-C--:B------:R-:W-:Y:S02]  /*dff0*/  DFMA R14, R26, R4.reuse, R14 ;  /* 0x000000041a0e722b */ /* 0x080fe4000000000e */
[----:B------:R-:W-:-:S11]  /*e000*/  DFMA R12, R24, R4, R12 ;  /* 0x00000004180c722b */ /* 0x000fd6000000000c */
.L_x_266:
        /* <DEDUP_REMOVED lines=40> */
.L_x_278:
[----:B------:R-:W-:Y:S05]  /*e290*/  BSYNC.RECONVERGENT B3 ;  /* 0x0000000000037941 */ /* 0x000fea0003800200 */
.L_x_277:
        /* <DEDUP_REMOVED lines=17> */
.L_x_280:
[----:B------:R-:W-:Y:S05]  /*e3b0*/  BSYNC.RECONVERGENT B3 ;  /* 0x0000000000037941 */ /* 0x000fea0003800200 */
.L_x_279:
[----:B------:R-:W-:-:S08]  /*e3c0*/  DMUL R4, R2, R2 ;  /* 0x0000000202047228 */ /* 0x000fd00000000000 */
[----:B------:R-:W-:-:S08]  /*e3d0*/  DMUL R4, R4, R2 ;  /* 0x0000000204047228 */ /* 0x000fd00000000000 */
[----:B------:R-:W-:-:S08]  /*e3e0*/  DMUL R4, R30, R4 ;  /* 0x000000041e047228 */ /* 0x000fd00000000000 */
[-C--:B------:R-:W-:Y:S02]  /*e3f0*/  DFMA R16, R28, R4.reuse, R16 ;  /* 0x000000041c10722b */ /* 0x080fe40000000010 */
[-C--:B------:R-:W-:Y:S02]  /*e400*/  DFMA R14, R26, R4.reuse, R14 ;  /* 0x000000041a0e722b */ /* 0x080fe4000000000e */
[----:B------:R-:W-:-:S11]  /*e410*/  DFMA R12, R24, R4, R12 ;  /* 0x00000004180c722b */ /* 0x000fd6000000000c */
.L_x_271:
        /* <DEDUP_REMOVED lines=40> */
.L_x_283:
[----:B------:R-:W-:Y:S05]  /*e6a0*/  BSYNC.RECONVERGENT B3 ;  /* 0x0000000000037941 */ /* 0x000fea0003800200 */
.L_x_282:
        /* <DEDUP_REMOVED lines=17> */
.L_x_285:
[----:B------:R-:W-:Y:S05]  /*e7c0*/  BSYNC.RECONVERGENT B3 ;  /* 0x0000000000037941 */ /* 0x000fea0003800200 */
.L_x_284:
[----:B------:R-:W-:-:S08]  /*e7d0*/  DMUL R4, R2, R2 ;  /* 0x0000000202047228 */ /* 0x000fd00000000000 */
[----:B------:R-:W-:-:S08]  /*e7e0*/  DMUL R4, R4, R2 ;  /* 0x0000000204047228 */ /* 0x000fd00000000000 */
[----:B------:R-:W-:-:S08]  /*e7f0*/  DMUL R4, R30, R4 ;  /* 0x000000041e047228 */ /* 0x000fd00000000000 */
[-C--:B------:R-:W-:Y:S02]  /*e800*/  DFMA R16, R28, R4.reuse, R16 ;  /* 0x000000041c10722b */ /* 0x080fe40000000010 */
[-C--:B------:R-:W-:Y:S02]  /*e810*/  DFMA R14, R26, R4.reuse, R14 ;  /* 0x000000041a0e722b */ /* 0x080fe4000000000e */
[----:B------:R-:W-:-:S11]  /*e820*/  DFMA R12, R24, R4, R12 ;  /* 0x00000004180c722b */ /* 0x000fd6000000000c */
.L_x_276:
        /* <DEDUP_REMOVED lines=40> */
.L_x_288:
[----:B------:R-:W-:Y:S05]  /*eab0*/  BSYNC.RECONVERGENT B3 ;  /* 0x0000000000037941 */ /* 0x000fea0003800200 */
.L_x_287:
        /* <DEDUP_REMOVED lines=17> */
.L_x_290:
[----:B------:R-:W-:Y:S05]  /*ebd0*/  BSYNC.RECONVERGENT B3 ;  /* 0x0000000000037941 */ /* 0x000fea0003800200 */
.L_x_289:
[----:B------:R-:W-:-:S08]  /*ebe0*/  DMUL R4, R2, R2 ;  /* 0x0000000202047228 */ /* 0x000fd00000000000 */
[----:B------:R-:W-:-:S08]  /*ebf0*/  DMUL R4, R4, R2 ;  /* 0x0000000204047228 */ /* 0x000fd00000000000 */
[----:B------:R-:W-:-:S08]  /*ec00*/  DMUL R4, R30, R4 ;  /* 0x000000041e047228 */ /* 0x000fd00000000000 */
[-C--:B------:R-:W-:Y:S02]  /*ec10*/  DFMA R16, R28, R4.reuse, R16 ;  /* 0x000000041c10722b */ /* 0x080fe40000000010 */
[-C--:B------:R-:W-:Y:S02]  /*ec20*/  DFMA R14, R26, R4.reuse, R14 ;  /* 0x000000041a0e722b */ /* 0x080fe4000000000e */
[----:B------:R-:W-:-:S11]  /*ec30*/  DFMA R12, R24, R4, R12 ;  /* 0x00000004180c722b */ /* 0x000fd6000000000c */
.L_x_281:
        /* <DEDUP_REMOVED lines=40> */
.L_x_293:
[----:B------:R-:W-:Y:S05]  /*eec0*/  BSYNC.RECONVERGENT B3 ;  /* 0x0000000000037941 */ /* 0x000fea0003800200 */
.L_x_292:
        /* <DEDUP_REMOVED lines=17> */
.L_x_295:
[----:B------:R-:W-:Y:S05]  /*efe0*/  BSYNC.RECONVERGENT B3 ;  /* 0x0000000000037941 */ /* 0x000fea0003800200 */
.L_x_294:
[----:B------:R-:W-:-:S08]  /*eff0*/  DMUL R4, R2, R2 ;  /* 0x0000000202047228 */ /* 0x000fd00000000000 */
[----:B------:R-:W-:-:S08]  /*f000*/  DMUL R4, R4, R2 ;  /* 0x0000000204047228 */ /* 0x000fd00000000000 */
[----:B------:R-:W-:-:S08]  /*f010*/  DMUL R4, R30, R4 ;  /* 0x000000041e047228 */ /* 0x000fd00000000000 */
[-C--:B------:R-:W-:Y:S02]  /*f020*/  DFMA R16, R28, R4.reuse, R16 ;  /* 0x000000041c10722b */ /* 0x080fe40000000010 */
[-C--:B------:R-:W-:Y:S02]  /*f030*/  DFMA R14, R26, R4.reuse, R14 ;  /* 0x000000041a0e722b */ /* 0x080fe4000000000e */
[----:B------:R-:W-:-:S11]  /*f040*/  DFMA R12, R24, R4, R12 ;  /* 0x00000004180c722b */ /* 0x000fd6000000000c */
.L_x_286:
        /* <DEDUP_REMOVED lines=40> */
.L_x_298:
[----:B------:R-:W-:Y:S05]  /*f2d0*/  BSYNC.RECONVERGENT B3 ;  /* 0x0000000000037941 */ /* 0x000fea0003800200 */
.L_x_297:
        /* <DEDUP_REMOVED lines=17> */
.L_x_300:
[----:B------:R-:W-:Y:S05]  /*f3f0*/  BSYNC.RECONVERGENT B3 ;  /* 0x0000000000037941 */ /* 0x000fea0003800200 */
.L_x_299:
[----:B------:R-:W-:-:S08]  /*f400*/  DMUL R4, R2, R2 ;  /* 0x0000000202047228 */ /* 0x000fd00000000000 */
[----:B------:R-:W-:-:S08]  /*f410*/  DMUL R4, R4, R2 ;  /* 0x0000000204047228 */ /* 0x000fd00000000000 */
[----:B------:R-:W-:-:S08]  /*f420*/  DMUL R4, R30, R4 ;  /* 0x000000041e047228 */ /* 0x000fd00000000000 */
[-C--:B------:R-:W-:Y:S02]  /*f430*/  DFMA R16, R28, R4.reuse, R16 ;  /* 0x000000041c10722b */ /* 0x080fe40000000010 */
[-C--:B------:R-:W-:Y:S02]  /*f440*/  DFMA R14, R26, R4.reuse, R14 ;  /* 0x000000041a0e722b */ /* 0x080fe4000000000e */
[----:B------:R-:W-:-:S11]  /*f450*/  DFMA R12, R24, R4, R12 ;  /* 0x00000004180c722b */ /* 0x000fd6000000000c */
.L_x_291:
        /* <DEDUP_REMOVED lines=40> */
.L_x_303:
[----:B------:R-:W-:Y:S05]  /*f6e0*/  BSYNC.RECONVERGENT B3 ;  /* 0x0000000000037941 */ /* 0x000fea0003800200 */
.L_x_302:
        /* <DEDUP_REMOVED lines=17> */
.L_x_305:
[----:B------:R-:W-:Y:S05]  /*f800*/  BSYNC.RECONVERGENT B3 ;  /* 0x0000000000037941 */ /* 0x000fea0003800200 */
.L_x_304:
[----:B------:R-:W-:-:S08]  /*f810*/  DMUL R4, R2, R2 ;  /* 0x0000000202047228 */ /* 0x000fd00000000000 */
[----:B------:R-:W-:-:S08]  /*f820*/  DMUL R4, R4, R2 ;  /* 0x0000000204047228 */ /* 0x000fd00000000000 */
[----:B------:R-:W-:-:S08]  /*f830*/  DMUL R4, R30, R4 ;  /* 0x000000041e047228 */ /* 0x000fd00000000000 */
[-C--:B------:R-:W-:Y:S02]  /*f840*/  DFMA R16, R28, R4.reuse, R16 ;  /* 0x000000041c10722b */ /* 0x080fe40000000010 */
[-C--:B------:R-:W-:Y:S02]  /*f850*/  DFMA R14, R26, R4.reuse, R14 ;  /* 0x000000041a0e722b */ /* 0x080fe4000000000e */
[----:B------:R-:W-:-:S11]  /*f860*/  DFMA R12, R24, R4, R12 ;  /* 0x00000004180c722b */ /* 0x000fd6000000000c */
.L_x_296:
        /* <DEDUP_REMOVED lines=40> */
.L_x_308:
[----:B------:R-:W-:Y:S05]  /*faf0*/  BSYNC.RECONVERGENT B3 ;  /* 0x0000000000037941 */ /* 0x000fea0003800200 */
.L_x_307:
        /* <DEDUP_REMOVED lines=17> */
.L_x_310:
[----:B------:R-:W-:Y:S05]  /*fc10*/  BSYNC.RECONVERGENT B3 ;  /* 0x0000000000037941 */ /* 0x000fea0003800200 */
.L_x_309:
[----:B------:R-:W-:-:S08]  /*fc20*/  DMUL R4, R2, R2 ;  /* 0x0000000202047228 */ /* 0x000fd00000000000 */
[----:B------:R-:W-:-:S08]  /*fc30*/  DMUL R4, R4, R2 ;  /* 0x0000000204047228 */ /* 0x000fd00000000000 */
[----:B------:R-:W-:-:S08]  /*fc40*/  DMUL R4, R30, R4 ;  /* 0x000000041e047228 */ /* 0x000fd00000000000 */
[-C--:B------:R-:W-:Y:S02]  /*fc50*/  DFMA R16, R28, R4.reuse, R16 ;  /* 0x000000041c10722b */ /* 0x080fe40000000010 */
[-C--:B------:R-:W-:Y:S02]  /*fc60*/  DFMA R14, R26, R4.reuse, R14 ;  /* 0x000000041a0e722b */ /* 0x080fe4000000000e */
[----:B------:R-:W-:-:S11]  /*fc70*/  DFMA R12, R24, R4, R12 ;  /* 0x00000004180c722b */ /* 0x000fd6000000000c */
.L_x_301:
        /* <DEDUP_REMOVED lines=40> */
.L_x_313:
[----:B------:R-:W-:Y:S05]  /*ff00*/  BSYNC.RECONVERGENT B3 ;  /* 0x0000000000037941 */ /* 0x000fea0003800200 */
.L_x_312:
        /* <DEDUP_REMOVED lines=17> */
.L_x_315:
[----:B------:R-:W-:Y:S05]  /*10020*/  BSYNC.RECONVERGENT B3 ;  /* 0x0000000000037941 */ /* 0x000fea0003800200 */
.L_x_314:
[----:B------:R-:W-:-:S08]  /*10030*/  DMUL R4, R2, R2 ;  /* 0x0000000202047228 */ /* 0x000fd00000000000 */
[----:B------:R-:W-:-:S08]  /*10040*/  DMUL R4, R4, R2 ;  /* 0x0000000204047228 */ /* 0x000fd00000000000 */
[----:B------:R-:W-:-:S08]  /*10050*/  DMUL R4, R30, R4 ;  /* 0x000000041e047228 */ /* 0x000fd00000000000 */
[-C--:B------:R-:W-:Y:S02]  /*10060*/  DFMA R16, R28, R4.reuse, R16 ;  /* 0x000000041c10722b */ /* 0x080fe40000000010 */
[-C--:B------:R-:W-:Y:S02]  /*10070*/  DFMA R14, R26, R4.reuse, R14 ;  /* 0x000000041a0e722b */ /* 0x080fe4000000000e */
[----:B------:R-:W-:-:S11]  /*10080*/  DFMA R12, R24, R4, R12 ;  /* 0x00000004180c722b */ /* 0x000fd6000000000c */
.L_x_306:
[----:B------:R-:W-:Y:S05]  /*10090*/  @P0 BREAK.RELIABLE B0 ;  /* 0x0000000000000942 */ /* 0x000fea0003800100 */
        /* <DEDUP_REMOVED lines=40> */
.L_x_318:
[----:B------:R-:W-:Y:S05]  /*10320*/  BSYNC.RECONVERGENT B3 ;  /* 0x0000000000037941 */ /* 0x000fea0003800200 */
.L_x_317:
        /* <DEDUP_REMOVED lines=17> */
.L_x_320:
[----:B------:R-:W-:Y:S05]  /*10440*/  BSYNC.RECONVERGENT B3 ;  /* 0x0000000000037941 */ /* 0x000fea0003800200 */
.L_x_319:
[----:B------:R-:W-:-:S08]  /*10450*/  DMUL R4, R2, R2 ;  /* 0x0000000202047228 */ /* 0x000fd00000000000 */
[----:B------:R-:W-:-:S08]  /*10460*/  DMUL R4, R4, R2 ;  /* 0x0000000204047228 */ /* 0x000fd00000000000 */
[----:B------:R-:W-:-:S08]  /*10470*/  DMUL R4, R30, R4 ;  /* 0x000000041e047228 */ /* 0x000fd00000000000 */
[-C--:B------:R-:W-:Y:S02]  /*10480*/  DFMA R16, R28, R4.reuse, R16 ;  /* 0x000000041c10722b */ /* 0x080fe40000000010 */
[-C--:B------:R-:W-:Y:S02]  /*10490*/  DFMA R14, R26, R4.reuse, R14 ;  /* 0x000000041a0e722b */ /* 0x080fe4000000000e */
[----:B------:R-:W-:-:S11]  /*104a0*/  DFMA R12, R24, R4, R12 ;  /* 0x00000004180c722b */ /* 0x000fd6000000000c */
.L_x_311:
[----:B------:R-:W-:Y:S05]  /*104b0*/  @P0 BREAK.RELIABLE B0 ;  /* 0x0000000000000942 */ /* 0x000fea0003800100 */
[----:B------:R-:W-:Y:S05]  /*104c0*/  @P0 BRA `(.L_x_316) ;  /* 0x0000000400040947 */ /* 0x000fea0003800000 */
[----:B------:R-:W-:Y:S05]  /*104d0*/  BSYNC.RELIABLE B0 ;  /* 0x0000000000007941 */ /* 0x000fea0003800100 */
.L_x_15:
        /* <DEDUP_REMOVED lines=39> */
.L_x_322:
[----:B------:R-:W-:Y:S05]  /*10750*/  BSYNC.RECONVERGENT B0 ;  /* 0x0000000000007941 */ /* 0x000fea0003800200 */
.L_x_321:
        /* <DEDUP_REMOVED lines=17> */
.L_x_324:
[----:B------:R-:W-:Y:S05]  /*10870*/  BSYNC.RECONVERGENT B0 ;  /* 0x0000000000007941 */ /* 0x000fea0003800200 */
.L_x_323:
[----:B------:R-:W-:-:S08]  /*10880*/  DMUL R4, R2, R2 ;  /* 0x0000000202047228 */ /* 0x000fd00000000000 */
[----:B------:R-:W-:-:S08]  /*10890*/  DMUL R4, R4, R2 ;  /* 0x0000000204047228 */ /* 0x000fd00000000000 */
[----:B------:R-:W-:-:S08]  /*108a0*/  DMUL R4, R30, R4 ;  /* 0x000000041e047228 */ /* 0x000fd00000000000 */
[-C--:B------:R-:W-:Y:S02]  /*108b0*/  DFMA R16, R28, R4.reuse, R16 ;  /* 0x000000041c10722b */ /* 0x080fe40000000010 */
[-C--:B------:R-:W-:Y:S02]  /*108c0*/  DFMA R14, R24, R4.reuse, R14 ;  /* 0x00000004180e722b */ /* 0x080fe4000000000e */
[----:B------:R-:W-:-:S11]  /*108d0*/  DFMA R12, R26, R4, R12 ;  /* 0x000000041a0c722b */ /* 0x000fd6000000000c */
.L_x_316:
[----:B------:R-:W-:Y:S05]  /*108e0*/  BSYNC.RECONVERGENT B1 ;  /* 0x0000000000017941 */ /* 0x000fea0003800200 */
.L_x_14:
[----:B------:R-:W-:Y:S05]  /*108f0*/  WARPSYNC.ALL ;  /* 0x0000000000007948 */ /* 0x000fea0003800000 */
[----:B------:R-:W-:Y:S01]  /*10900*/  BAR.SYNC.DEFER_BLOCKING 0x0 ;  /* 0x0000000000007b1d */ /* 0x000fe20000010000 */
[----:B------:R-:W-:-:S05]  /*10910*/  IADD3 R38, PT, PT, R38, UR9, RZ ;  /* 0x0000000926267c10 */ /* 0x000fca000fffe0ff */
[----:B------:R-:W-:Y:S05]  /*10920*/  BRA.U UP0, `(.L_x_325) ;  /* 0xfffffef9005c7547 */ /* 0x000fea000b83ffff */
.L_x_3:
[----:B------:R-:W1:Y:S02]  /*10930*/  LDCU UR5, c[0x0][0x3a0] ;  /* 0x00007400ff0577ac */ /* 0x000e640008000800 */
[----:B-1----:R-:W-:-:S13]  /*10940*/  ISETP.GE.AND P0, PT, R37, UR5, PT ;  /* 0x0000000525007c0c */ /* 0x002fda000bf06270 */
[----:B------:R-:W-:Y:S05]  /*10950*/  @P0 EXIT ;  /* 0x000000000000094d */ /* 0x000fea0003800000 */
[----:B0-----:R-:W0:Y:S08]  /*10960*/  LDC.64 R2, c[0x0][0x3a8] ;  /* 0x0000ea00ff027b82 */ /* 0x001e300000000a00 */
[----:B------:R-:W1:Y:S08]  /*10970*/  LDC.64 R4, c[0x0][0x3b0] ;  /* 0x0000ec00ff047b82 */ /* 0x000e700000000a00 */
[----:B------:R-:W2:Y:S01]  /*10980*/  LDC.64 R6, c[0x0][0x3b8] ;  /* 0x0000ee00ff067b82 */ /* 0x000ea20000000a00 */
[----:B0-----:R-:W-:-:S05]  /*10990*/  IMAD.WIDE R2, R37, 0x8, R2 ;  /* 0x0000000825027825 */ /* 0x001fca00078e0202 */
[----:B------:R-:W-:Y:S01]  /*109a0*/  STG.E.64 desc[UR10][R2.64], R16 ;  /* 0x0000001002007986 */ /* 0x000fe2000c101b0a */
[----:B-1----:R-:W-:-:S05]  /*109b0*/  IMAD.WIDE R4, R37, 0x8, R4 ;  /* 0x0000000825047825 */ /* 0x002fca00078e0204 */
[----:B------:R-:W-:Y:S01]  /*109c0*/  STG.E.64 desc[UR10][R4.64], R14 ;  /* 0x0000000e04007986 */ /* 0x000fe2000c101b0a */
[----:B--2---:R-:W-:-:S05]  /*109d0*/  IMAD.WIDE R6, R37, 0x8, R6 ;  /* 0x0000000825067825 */ /* 0x004fca00078e0206 */
[----:B------:R-:W-:Y:S01]  /*109e0*/  STG.E.64 desc[UR10][R6.64], R12 ;  /* 0x0000000c06007986 */ /* 0x000fe2000c101b0a */
[----:B------:R-:W-:Y:S05]  /*109f0*/  EXIT ;  /* 0x000000000000794d */ /* 0x000fea0003800000 */
        .weak           $__internal_0_$__cuda_sm20_dblrcp_rn_slowpath_v3
        .type           $__internal_0_$__cuda_sm20_dblrcp_rn_slowpath_v3,@function
        .size           $__internal_0_$__cuda_sm20_dblrcp_rn_slowpath_v3,($__internal_1_$__cuda_sm20_dsqrt_rn_f64_mediumpath_v1 - $__internal_0_$__cuda_sm20_dblrcp_rn_slowpath_v3)
$__internal_0_$__cuda_sm20_dblrcp_rn_slowpath_v3:
[----:B------:R-:W-:Y:S01]  /*10a00*/  IMAD.MOV.U32 R6, RZ, RZ, R4 ;  /* 0x000000ffff067224 */ /* 0x000fe200078e0004 */
[----:B------:R-:W-:Y:S01]  /*10a10*/  BSSY.RECONVERGENT B2, `(.L_x_326) ;  /* 0x0000026000027945 */ /* 0x000fe20003800200 */
[----:B------:R-:W-:-:S06]  /*10a20*/  IMAD.MOV.U32 R7, RZ, RZ, R3 ;  /* 0x000000ffff077224 */ /* 0x000fcc00078e0003 */
[----:B------:R-:W-:-:S14]  /*10a30*/  DSETP.GTU.AND P1, PT, |R6|, +INF , PT ;  /* 0x7ff000000600742a */ /* 0x000fdc0003f2c200 */
[----:B------:R-:W-:Y:S05]  /*10a40*/  @P1 BRA `(.L_x_327) ;  /* 0x0000000000801947 */ /* 0x000fea0003800000 */
[----:B------:R-:W-:-:S04]  /*10a50*/  LOP3.LUT R3, R3, 0x7fffffff, RZ, 0xc0, !PT ;  /* 0x7fffffff03037812 */ /* 0x000fc800078ec0ff */
[----:B------:R-:W-:-:S04]  /*10a60*/  IADD3 R4, PT, PT, R3, -0x1, RZ ;  /* 0xffffffff03047810 */ /* 0x000fc80007ffe0ff */
[----:B------:R-:W-:-:S13]  /*10a70*/  ISETP.GE.U32.AND P1, PT, R4, 0x7fefffff, PT ;  /* 0x7fefffff0400780c */ /* 0x000fda0003f26070 */
[----:B------:R-:W-:Y:S01]  /*10a80*/  @P1 LOP3.LUT R5, R7, 0x7ff00000, RZ, 0x3c, !PT ;  /* 0x7ff0000007051812 */ /* 0x000fe200078e3cff */
[----:B------:R-:W-:Y:S01]  /*10a90*/  @P1 IMAD.MOV.U32 R4, RZ, RZ, RZ ;  /* 0x000000ffff041224 */ /* 0x000fe200078e00ff */
[----:B------:R-:W-:Y:S06]  /*10aa0*/  @P1 BRA `(.L_x_328) ;  /* 0x0000000000701947 */ /* 0x000fec0003800000 */
[----:B------:R-:W-:-:S13]  /*10ab0*/  ISETP.GE.U32.AND P1, PT, R3, 0x1000001, PT ;  /* 0x010000010300780c */ /* 0x000fda0003f26070 */
[----:B------:R-:W-:Y:S05]  /*10ac0*/  @!P1 BRA `(.L_x_329) ;  /* 0x0000000000389947 */ /* 0x000fea0003800000 */
[----:B------:R-:W-:Y:S01]  /*10ad0*/  VIADD R9, R7, 0xc0200000 ;  /* 0xc020000007097836 */ /* 0x000fe20000000000 */
[----:B------:R-:W-:Y:S01]  /*10ae0*/  MOV R8, R6 ;  /* 0x0000000600087202 */ /* 0x000fe20000000f00 */
[----:B------:R-:W-:Y:S02]  /*10af0*/  IMAD.MOV.U32 R4, RZ, RZ, R0 ;  /* 0x000000ffff047224 */ /* 0x000fe400078e0000 */
[----:B------:R-:W0:Y:S04]  /*10b00*/  MUFU.RCP64H R5, R9 ;  /* 0x0000000900057308 */ /* 0x000e280000001800 */
[----:B0-----:R-:W-:-:S08]  /*10b10*/  DFMA R40, -R8, R4, 1 ;  /* 0x3ff000000828742b */ /* 0x001fd00000000104 */
[----:B------:R-:W-:-:S08]  /*10b20*/  DFMA R40, R40, R40, R40 ;  /* 0x000000282828722b */ /* 0x000fd00000000028 */
[----:B------:R-:W-:-:S08]  /*10b30*/  DFMA R40, R4, R40, R4 ;  /* 0x000000280428722b */ /* 0x000fd00000000004 */
[----:B------:R-:W-:-:S08]  /*10b40*/  DFMA R4, -R8, R40, 1 ;  /* 0x3ff000000804742b */ /* 0x000fd00000000128 */
[----:B------:R-:W-:-:S08]  /*10b50*/  DFMA R4, R40, R4, R40 ;  /* 0x000000042804722b */ /* 0x000fd00000000028 */
[----:B------:R-:W-:-:S08]  /*10b60*/  DMUL R4, R4, 2.2250738585072013831e-308 ;  /* 0x0010000004047828 */ /* 0x000fd00000000000 */
[----:B------:R-:W-:-:S08]  /*10b70*/  DFMA R6, -R6, R4, 1 ;  /* 0x3ff000000606742b */ /* 0x000fd00000000104 */
[----:B------:R-:W-:-:S08]  /*10b80*/  DFMA R6, R6, R6, R6 ;  /* 0x000000060606722b */ /* 0x000fd00000000006 */
[----:B------:R-:W-:Y:S01]  /*10b90*/  DFMA R4, R4, R6, R4 ;  /* 0x000000060404722b */ /* 0x000fe20000000004 */
[----:B------:R-:W-:Y:S10]  /*10ba0*/  BRA `(.L_x_328) ;  /* 0x0000000000307947 */ /* 0x000ff40003800000 */
.L_x_329:
[----:B------:R-:W-:Y:S01]  /*10bb0*/  DMUL R6, R6, 8.11296384146066816958e+31 ;  /* 0x4690000006067828 */ /* 0x000fe20000000000 */
[----:B------:R-:W-:-:S05]  /*10bc0*/  IMAD.MOV.U32 R4, RZ, RZ, R0 ;  /* 0x000000ffff047224 */ /* 0x000fca00078e0000 */
[----:B------:R-:W0:Y:S02]  /*10bd0*/  MUFU.RCP64H R5, R7 ;  /* 0x0000000700057308 */ /* 0x000e240000001800 */
[----:B0-----:R-:W-:-:S08]  /*10be0*/  DFMA R8, -R6, R4, 1 ;  /* 0x3ff000000608742b */ /* 0x001fd00000000104 */
[----:B------:R-:W-:-:S08]  /*10bf0*/  DFMA R8, R8, R8, R8 ;  /* 0x000000080808722b */ /* 0x000fd00000000008 */
[----:B------:R-:W-:-:S08]  /*10c00*/  DFMA R8, R4, R8, R4 ;  /* 0x000000080408722b */ /* 0x000fd00000000004 */
[----:B------:R-:W-:-:S08]  /*10c10*/  DFMA R4, -R6, R8, 1 ;  /* 0x3ff000000604742b */ /* 0x000fd00000000108 */
[----:B------:R-:W-:-:S08]  /*10c20*/  DFMA R4, R8, R4, R8 ;  /* 0x000000040804722b */ /* 0x000fd00000000008 */
[----:B------:R-:W-:Y:S01]  /*10c30*/  DMUL R4, R4, 8.11296384146066816958e+31 ;  /* 0x4690000004047828 */ /* 0x000fe20000000000 */
[----:B------:R-:W-:Y:S10]  /*10c40*/  BRA `(.L_x_328) ;  /* 0x0000000000087947 */ /* 0x000ff40003800000 */
.L_x_327:
[----:B------:R-:W-:Y:S02]  /*10c50*/  LOP3.LUT R5, R7, 0x80000, RZ, 0xfc, !PT ;  /* 0x0008000007057812 */ /* 0x000fe400078efcff */
[----:B------:R-:W-:-:S07]  /*10c60*/  MOV R4, R6 ;  /* 0x0000000600047202 */ /* 0x000fce0000000f00 */
.L_x_328:
[----:B------:R-:W-:Y:S05]  /*10c70*/  BSYNC.RECONVERGENT B2 ;  /* 0x0000000000027941 */ /* 0x000fea0003800200 */
.L_x_326:
[----:B------:R-:W-:Y:S01]  /*10c80*/  IMAD.MOV.U32 R0, RZ, RZ, R4 ;  /* 0x000000ffff007224 */ /* 0x000fe200078e0004 */
[----:B------:R-:W-:Y:S01]  /*10c90*/  MOV R4, R2 ;  /* 0x0000000200047202 */ /* 0x000fe20000000f00 */
[----:B------:R-:W-:Y:S02]  /*10ca0*/  IMAD.MOV.U32 R3, RZ, RZ, R5 ;  /* 0x000000ffff037224 */ /* 0x000fe400078e0005 */
[----:B------:R-:W-:-:S04]  /*10cb0*/  IMAD.MOV.U32 R5, RZ, RZ, 0x0 ;  /* 0x00000000ff057424 */ /* 0x000fc800078e00ff */
[----:B------:R-:W-:Y:S05]  /*10cc0*/  RET.REL.NODEC R4 `(_Z27compute_acceleration_kernelPKdS0_S0_S0_iPdS1_S1_) ;  /* 0xfffffef004cc7950 */ /* 0x000fea0003c3ffff */
        .weak           $__internal_1_$__cuda_sm20_dsqrt_rn_f64_mediumpath_v1
        .type           $__internal_1_$__cuda_sm20_dsqrt_rn_f64_mediumpath_v1,@function
        .size           $__internal_1_$__cuda_sm20_dsqrt_rn_f64_mediumpath_v1,(.L_x_337 - $__internal_1_$__cuda_sm20_dsqrt_rn_f64_mediumpath_v1)
$__internal_1_$__cuda_sm20_dsqrt_rn_f64_mediumpath_v1:
[----:B------:R-:W-:Y:S01]  /*10cd0*/  ISETP.GE.U32.AND P1, PT, R0, -0x3400000, PT ;  /* 0xfcc000000000780c */ /* 0x000fe20003f26070 */
[----:B------:R-:W-:-:S12]  /*10ce0*/  BSSY.RECONVERGENT B2, `(.L_x_330) ;  /* 0x0000023000027945 */ /* 0x000fd80003800200 */
[----:B------:R-:W-:Y:S05]  /*10cf0*/  @!P1 BRA `(.L_x_331) ;  /* 0x0000000000209947 */ /* 0x000fea0003800000 */
[----:B------:R-:W-:-:S10]  /*10d00*/  DFMA.RM R4, R6, R2, R4 ;  /* 0x000000020604722b */ /* 0x000fd40000004004 */
[----:B------:R-:W-:-:S05]  /*10d10*/  IADD3 R2, P1, PT, R4, 0x1, RZ ;  /* 0x0000000104027810 */ /* 0x000fca0007f3e0ff */
[----:B------:R-:W-:-:S06]  /*10d20*/  IMAD.X R3, RZ, RZ, R5, P1 ;  /* 0x000000ffff037224 */ /* 0x000fcc00008e0605 */
[----:B------:R-:W-:-:S08]  /*10d30*/  DFMA.RP R8, -R4, R2, R8 ;  /* 0x000000020408722b */ /* 0x000fd00000008108 */
[----:B------:R-:W-:-:S06]  /*10d40*/  DSETP.GT.AND P1, PT, R8, RZ, PT ;  /* 0x000000ff0800722a */ /* 0x000fcc0003f24000 */
[----:B------:R-:W-:Y:S02]  /*10d50*/  FSEL R2, R2, R4, P1 ;  /* 0x0000000402027208 */ /* 0x000fe40000800000 */
[----:B------:R-:W-:Y:S01]  /*10d60*/  FSEL R3, R3, R5, P1 ;  /* 0x0000000503037208 */ /* 0x000fe20000800000 */
[----:B------:R-:W-:Y:S06]  /*10d70*/  BRA `(.L_x_332) ;  /* 0x0000000000647947 */ /* 0x000fec0003800000 */
.L_x_331:
[----:B------:R-:W-:-:S14]  /*10d80*/  DSETP.NE.AND P1, PT, R8, RZ, PT ;  /* 0x000000ff0800722a */ /* 0x000fdc0003f25000 */
[----:B------:R-:W-:Y:S05]  /*10d90*/  @!P1 BRA `(.L_x_333) ;  /* 0x0000000000589947 */ /* 0x000fea0003800000 */
[----:B------:R-:W-:-:S13]  /*10da0*/  ISETP.GE.AND P1, PT, R9, RZ, PT ;  /* 0x000000ff0900720c */ /* 0x000fda0003f26270 */
[----:B------:R-:W-:Y:S01]  /*10db0*/  @!P1 MOV R2, 0x0 ;  /* 0x0000000000029802 */ /* 0x000fe20000000f00 */
[----:B------:R-:W-:Y:S01]  /*10dc0*/  @!P1 IMAD.MOV.U32 R3, RZ, RZ, -0x80000 ;  /* 0xfff80000ff039424 */ /* 0x000fe200078e00ff */
[----:B------:R-:W-:Y:S06]  /*10dd0*/  @!P1 BRA `(.L_x_332) ;  /* 0x00000000004c9947 */ /* 0x000fec0003800000 */
[----:B------:R-:W-:-:S13]  /*10de0*/  ISETP.GT.AND P1, PT, R9, 0x7fefffff, PT ;  /* 0x7fefffff0900780c */ /* 0x000fda0003f24270 */
[----:B------:R-:W-:Y:S05]  /*10df0*/  @P1 BRA `(.L_x_333) ;  /* 0x0000000000401947 */ /* 0x000fea0003800000 */
[----:B------:R-:W-:Y:S01]  /*10e00*/  DMUL R8, R8, 8.11296384146066816958e+31 ;  /* 0x4690000008087828 */ /* 0x000fe20000000000 */
[----:B------:R-:W-:Y:S01]  /*10e10*/  IMAD.MOV.U32 R6, RZ, RZ, RZ ;  /* 0x000000ffff067224 */ /* 0x000fe200078e00ff */
[----:B------:R-:W-:Y:S01]  /*10e20*/  MOV R2, 0x0 ;  /* 0x0000000000027802 */ /* 0x000fe20000000f00 */
[----:B------:R-:W-:-:S03]  /*10e30*/  IMAD.MOV.U32 R3, RZ, RZ, 0x3fd80000 ;  /* 0x3fd80000ff037424 */ /* 0x000fc600078e00ff */
[----:B------:R-:W0:Y:S02]  /*10e40*/  MUFU.RSQ64H R7, R9 ;  /* 0x0000000900077308 */ /* 0x000e240000001c00 */
[----:B0-----:R-:W-:-:S08]  /*10e50*/  DMUL R4, R6, R6 ;  /* 0x0000000606047228 */ /* 0x001fd00000000000 */
[----:B------:R-:W-:-:S08]  /*10e60*/  DFMA R4, R8, -R4, 1 ;  /* 0x3ff000000804742b */ /* 0x000fd00000000804 */
[----:B------:R-:W-:Y:S02]  /*10e70*/  DFMA R2, R4, R2, 0.5 ;  /* 0x3fe000000402742b */ /* 0x000fe40000000002 */
[----:B------:R-:W-:-:S08]  /*10e80*/  DMUL R4, R6, R4 ;  /* 0x0000000406047228 */ /* 0x000fd00000000000 */
[----:B------:R-:W-:-:S08]  /*10e90*/  DFMA R4, R2, R4, R6 ;  /* 0x000000040204722b */ /* 0x000fd00000000006 */
[----:B------:R-:W-:Y:S02]  /*10ea0*/  DMUL R2, R8, R4 ;  /* 0x0000000408027228 */ /* 0x000fe40000000000 */
[----:B------:R-:W-:-:S06]  /*10eb0*/  VIADD R5, R5, 0xfff00000 ;  /* 0xfff0000005057836 */ /* 0x000fcc0000000000 */
[----:B------:R-:W-:-:S08]  /*10ec0*/  DFMA R6, R2, -R2, R8 ;  /* 0x800000020206722b */ /* 0x000fd00000000008 */
[----:B------:R-:W-:-:S10]  /*10ed0*/  DFMA R2, R4, R6, R2 ;  /* 0x000000060402722b */ /* 0x000fd40000000002 */
[----:B------:R-:W-:Y:S01]  /*10ee0*/  IADD3 R3, PT, PT, R3, -0x3500000, RZ ;  /* 0xfcb0000003037810 */ /* 0x000fe20007ffe0ff */
[----:B------:R-:W-:Y:S06]  /*10ef0*/  BRA `(.L_x_332) ;  /* 0x0000000000047947 */ /* 0x000fec0003800000 */
.L_x_333:
[----:B------:R-:W-:-:S11]  /*10f00*/  DADD R2, R8, R8 ;  /* 0x0000000008027229 */ /* 0x000fd60000000008 */
.L_x_332:
[----:B------:R-:W-:Y:S05]  /*10f10*/  BSYNC.RECONVERGENT B2 ;  /* 0x0000000000027941 */ /* 0x000fea0003800200 */
.L_x_330:
[----:B------:R-:W-:-:S04]  /*10f20*/  IMAD.MOV.U32 R41, RZ, RZ, 0x0 ;  /* 0x00000000ff297424 */ /* 0x000fc800078e00ff */
[----:B------:R-:W-:Y:S05]  /*10f30*/  RET.REL.NODEC R40 `(_Z27compute_acceleration_kernelPKdS0_S0_S0_iPdS1_S1_) ;  /* 0xfffffef028307950 */ /* 0x000fea0003c3ffff */
.L_x_334:
        /* <DEDUP_REMOVED lines=12> */
.L_x_337:


//--------------------- .text._Z32compute_velocity_position_kernelPdS_S_S_S_S_idPKdS1_S1_ --------------------------
	.section	.text._Z32compute_velocity_position_kernelPdS_S_S_S_S_idPKdS1_S1_,"ax",@progbits
	.align	128
        .global         _Z32compute_velocity_position_kernelPdS_S_S_S_S_idPKdS1_S1_
        .type           _Z32compute_velocity_position_kernelPdS_S_S_S_S_idPKdS1_S1_,@function
        .size           _Z32compute_velocity_position_kernelPdS_S_S_S_S_idPKdS1_S1_,(.L_x_340 - _Z32compute_velocity_position_kernelPdS_S_S_S_S_idPKdS1_S1_)
        .other          _Z32compute_velocity_position_kernelPdS_S_S_S_S_idPKdS1_S1_,@"STO_CUDA_ENTRY STV_DEFAULT"
_Z32compute_velocity_position_kernelPdS_S_S_S_S_idPKdS1_S1_:
.text._Z32compute_velocity_position_kernelPdS_S_S_S_S_idPKdS1_S1_:
        /* <DEDUP_REMOVED lines=9> */
[----:B------:R-:W1:Y:S01]  /*0090*/  LDCU.64 UR4, c[0x0][0x358] ;  /* 0x00006b00ff0477ac */ /* 0x000e620008000a00 */
[----:B------:R-:W2:Y:S06]  /*00a0*/  LDCU.64 UR6, c[0x0][0x3b8] ;  /* 0x00007700ff0677ac */ /* 0x000eac0008000a00 */
[----:B------:R-:W3:Y:S08]  /*00b0*/  LDC.64 R2, c[0x0][0x398] ;  /* 0x0000e600ff027b82 */ /* 0x000ef00000000a00 */
[----:B------:R-:W4:Y:S01]  /*00c0*/  LDC.64 R10, c[0x0][0x3c8] ;  /* 0x0000f200ff0a7b82 */ /* 0x000f220000000a00 */
[----:B0-----:R-:W-:-:S07]  /*00d0*/  IMAD.WIDE R4, R0, 0x8, R4 ;  /* 0x0000000800047825 */ /* 0x001fce00078e0204 */
[----:B------:R-:W0:Y:S01]  /*00e0*/  LDC.64 R12, c[0x0][0x3a0] ;  /* 0x0000e800ff0c7b82 */ /* 0x000e220000000a00 */
[----:B-1----:R-:W5:Y:S01]  /*00f0*/  LDG.E.64 R4, desc[UR4][R4.64] ;  /* 0x0000000404047981 */ /* 0x002f62000c1e1b00 */
[----:B---3--:R-:W-:-:S06]  /*0100*/  IMAD.WIDE R2, R0, 0x8, R2 ;  /* 0x0000000800027825 */ /* 0x008fcc00078e0202 */
[----:B------:R-:W1:Y:S01]  /*0110*/  LDC.64 R14, c[0x0][0x3d0] ;  /* 0x0000f400ff0e7b82 */ /* 0x000e620000000a00 */
[----:B------:R-:W2:Y:S07]  /*0120*/  LDG.E.64 R8, desc[UR4][R2.64] ;  /* 0x0000000402087981 */ /* 0x000eae000c1e1b00 */
[----:B------:R-:W3:Y:S08]  /*0130*/  LDC.64 R16, c[0x0][0x3a8] ;  /* 0x0000ea00ff107b82 */ /* 0x000ef00000000a00 */
[----:B------:R-:W1:Y:S01]  /*0140*/  LDC.64 R18, c[0x0][0x390] ;  /* 0x0000e400ff127b82 */ /* 0x000e620000000a00 */
[----:B-----5:R-:W-:-:S08]  /*0150*/  DMUL R6, R4, 0.5 ;  /* 0x3fe0000004067828 */ /* 0x020fd00000000000 */
[----:B--2---:R-:W-:Y:S01]  /*0160*/  DFMA R6, R6, UR6, R8 ;  /* 0x0000000606067c2b */ /* 0x004fe20008000008 */
[----:B----4-:R-:W-:-:S06]  /*0170*/  IMAD.WIDE R8, R0, 0x8, R10 ;  /* 0x0000000800087825 */ /* 0x010fcc00078e020a */
[----:B------:R3:W-:Y:S01]  /*0180*/  STG.E.64 desc[UR4][R2.64], R6 ;  /* 0x0000000602007986 */ /* 0x0007e2000c101b04 */
[----:B0-----:R-:W-:-:S03]  /*0190*/  IMAD.WIDE R4, R0, 0x8, R12 ;  /* 0x0000000800047825 */ /* 0x001fc600078e020c */
[----:B------:R-:W2:Y:S04]  /*01a0*/  LDG.E.64 R8, desc[UR4][R8.64] ;  /* 0x0000000408087981 */ /* 0x000ea8000c1e1b00 */
[----:B------:R-:W4:Y:S01]  /*01b0*/  LDG.E.64 R12, desc[UR4][R4.64] ;  /* 0x00000004040c7981 */ /* 0x000f22000c1e1b00 */
[----:B---3--:R-:W-:Y:S02]  /*01c0*/  IMAD.WIDE R6, R0, 0x8, R16 ;  /* 0x0000000800067825 */ /* 0x008fe400078e0210 */
[----:B------:R-:W0:Y:S01]  /*01d0*/  LDC.64 R16, c[0x0][0x380] ;  /* 0x0000e000ff107b82 */ /* 0x000e220000000a00 */
[----:B--2---:R-:W-:-:S08]  /*01e0*/  DMUL R10, R8, 0.5 ;  /* 0x3fe00000080a7828 */ /* 0x004fd00000000000 */
[----:B----4-:R-:W-:Y:S01]  /*01f0*/  DFMA R10, R10, UR6, R12 ;  /* 0x000000060a0a7c2b */ /* 0x010fe2000800000c */
[----:B-1----:R-:W-:-:S06]  /*0200*/  IMAD.WIDE R12, R0, 0x8, R14 ;  /* 0x00000008000c7825 */ /* 0x002fcc00078e020e */
[----:B------:R1:W-:Y:S04]  /*0210*/  STG.E.64 desc[UR4][R4.64], R10 ;  /* 0x0000000a04007986 */ /* 0x0003e8000c101b04 */
[----:B------:R-:W2:Y:S04]  /*0220*/  LDG.E.64 R12, desc[UR4][R12.64] ;  /* 0x000000040c0c7981 */ /* 0x000ea8000c1e1b00 */
[----:B------:R-:W3:Y:S01]  /*0230*/  LDG.E.64 R14, desc[UR4][R6.64] ;  /* 0x00000004060e7981 */ /* 0x000ee2000c1e1b00 */
[----:B-1----:R-:W1:Y:S01]  /*0240*/  LDC.64 R10, c[0x0][0x388] ;  /* 0x0000e200ff0a7b82 */ /* 0x002e620000000a00 */
[----:B--2---:R-:W-:-:S08]  /*0250*/  DMUL R8, R12, 0.5 ;  /* 0x3fe000000c087828 */ /* 0x004fd00000000000 */
[----:B---3--:R-:W-:Y:S01]  /*0260*/  DFMA R8, R8, UR6, R14 ;  /* 0x0000000608087c2b */ /* 0x008fe2000800000e */
[----:B0-----:R-:W-:-:S06]  /*0270*/  IMAD.WIDE R14, R0, 0x8, R16 ;  /* 0x00000008000e7825 */ /* 0x001fcc00078e0210 */
[----:B------:R0:W-:Y:S04]  /*0280*/  STG.E.64 desc[UR4][R6.64], R8 ;  /* 0x0000000806007986 */ /* 0x0001e8000c101b04 */
[----:B------:R-:W2:Y:S04]  /*0290*/  LDG.E.64 R2, desc[UR4][R2.64] ;  /* 0x0000000402027981 */ /* 0x000ea8000c1e1b00 */
[----:B------:R-:W2:Y:S01]  /*02a0*/  LDG.E.64 R16, desc[UR4][R14.64] ;  /* 0x000000040e107981 */ /* 0x000ea2000c1e1b00 */
[----:B-1----:R-:W-:Y:S01]  /*02b0*/  IMAD.WIDE R10, R0, 0x8, R10 ;  /* 0x00000008000a7825 */ /* 0x002fe200078e020a */
[----:B--2---:R-:W-:-:S07]  /*02c0*/  DFMA R16, R2, UR6, R16 ;  /* 0x0000000602107c2b */ /* 0x004fce0008000010 */
[----:B------:R-:W-:Y:S04]  /*02d0*/  STG.E.64 desc[UR4][R14.64], R16 ;  /* 0x000000100e007986 */ /* 0x000fe8000c101b04 */
[----:B------:R-:W2:Y:S04]  /*02e0*/  LDG.E.64 R4, desc[UR4][R4.64] ;  /* 0x0000000404047981 */ /* 0x000ea8000c1e1b00 */
[----:B------:R-:W2:Y:S01]  /*02f0*/  LDG.E.64 R12, desc[UR4][R10.64] ;  /* 0x000000040a0c7981 */ /* 0x000ea2000c1e1b00 */
[----:B0-----:R-:W-:Y:S01]  /*0300*/  IMAD.WIDE R8, R0, 0x8, R18 ;  /* 0x0000000800087825 */ /* 0x001fe200078e0212 */
[----:B--2---:R-:W-:-:S07]  /*0310*/  DFMA R12, R4, UR6, R12 ;  /* 0x00000006040c7c2b */ /* 0x004fce000800000c */
[----:B------:R-:W-:Y:S04]  /*0320*/  STG.E.64 desc[UR4][R10.64], R12 ;  /* 0x0000000c0a007986 */ /* 0x000fe8000c101b04 */
[----:B------:R-:W2:Y:S04]  /*0330*/  LDG.E.64 R6, desc[UR4][R6.64] ;  /* 0x0000000406067981 */ /* 0x000ea8000c1e1b00 */
[----:B------:R-:W2:Y:S02]  /*0340*/  LDG.E.64 R2, desc[UR4][R8.64] ;  /* 0x0000000408027981 */ /* 0x000ea4000c1e1b00 */
[----:B--2---:R-:W-:-:S07]  /*0350*/  DFMA R2, R6, UR6, R2 ;  /* 0x0000000606027c2b */ /* 0x004fce0008000002 */
[----:B------:R-:W-:Y:S01]  /*0360*/  STG.E.64 desc[UR4][R8.64], R2 ;  /* 0x0000000208007986 */ /* 0x000fe2000c101b04 */
[----:B------:R-:W-:Y:S05]  /*0370*/  EXIT ;  /* 0x000000000000794d */ /* 0x000fea0003800000 */
.L_x_335:
        /* <DEDUP_REMOVED lines=16> */
.L_x_340:


//--------------------- .nv.shared.reserved.0     --------------------------
	.section	.nv.shared.reserved.0,"aw",@nobits
	.weak		__nv_reservedSMEM_offset_0_alias
	.size		__nv_reservedSMEM_offset_0_alias, 0, 64
	.other		__nv_reservedSMEM_offset_0_alias,@"STO_CUDA_RESERVED_SHARED STV_DEFAULT"
__nv_reservedSMEM_offset_0_alias:
	.zero		0
	.zero		64


//--------------------- .nv.shared._Z27compute_acceleration_kernelPKdS0_S0_S0_iPdS1_S1_ --------------------------
	.section	.nv.shared._Z27compute_acceleration_kernelPKdS0_S0_S0_iPdS1_S1_,"aw",@nobits
	.sectionflags	@""
	.align	8
.nv.shared._Z27compute_acceleration_kernelPKdS0_S0_S0_iPdS1_S1_:
	.zero		3072


//--------------------- .nv.constant0._Z23compute_velocity_kernelPdS_S_idPKdS1_S1_ --------------------------
	.section	.nv.constant0._Z23compute_velocity_kernelPdS_S_idPKdS1_S1_,"a",@progbits
	.sectionflags	@""
	.align	4
.nv.constant0._Z23compute_velocity_kernelPdS_S_idPKdS1_S1_:
	.zero		960


//--------------------- .nv.constant0._Z27compute_acceleration_kernelPKdS0_S0_S0_iPdS1_S1_ --------------------------
	.section	.nv.constant0._Z27compute_acceleration_kernelPKdS0_S0_S0_iPdS1_S1_,"a",@progbits
	.sectionflags	@""
	.align	4
.nv.constant0._Z27compute_acceleration_kernelPKdS0_S0_S0_iPdS1_S1_:
	.zero		960


//--------------------- .nv.constant0._Z32compute_velocity_position_kernelPdS_S_S_S_S_idPKdS1_S1_ --------------------------
	.section	.nv.constant0._Z32compute_velocity_position_kernelPdS_S_S_S_S_idPKdS1_S1_,"a",@progbits
	.sectionflags	@""
	.align	4
.nv.constant0._Z32compute_velocity_position_kernelPdS_S_S_S_S_idPKdS1_S1_:
	.zero		984


//--------------------- SYMBOLS --------------------------

	.type		.nv.reservedSmem.offset0,@object
	.size		.nv.reservedSmem.offset0,0x4
	.type		.nv.reservedSmem.cap,@object
	.size		.nv.reservedSmem.cap,0x4
